	.target	sm_90

	.elftype	@"ET_EXEC"


//--------------------- .note.nv.tkinfo           --------------------------
	.section	.note.nv.tkinfo,"",@"SHT_NOTE"
	.sectionflags	@"SHF_NOTE_NV_TKINFO"
	.tkinfo
        /*0018*/ 	.word	0x00000002
        /*0030*/ 	.string	""
        /*0030*/ 	.string	"ptxas"
        /*0030*/ 	.string	"Cuda compilation tools, release 13.0, V13.0.88"
        /*0030*/ 	.string	"Build cuda_13.0.r13.0/compiler.36424714_0"
        /*0030*/ 	.string	"-arch sm_90 -m 64 "



//--------------------- .note.nv.cuinfo           --------------------------
	.section	.note.nv.cuinfo,"",@"SHT_NOTE"
	.sectionflags	@"SHF_NOTE_NV_CUINFO"
        /*0018*/ 	.short	0x0002
        /*001a*/ 	.short	0x005a
        /*001c*/ 	.short	0x0082
	.zero		2


//--------------------- .nv.info                  --------------------------
	.section	.nv.info,"",@"SHT_CUDA_INFO"
	.align	4


	//----- nvinfo : EIATTR_REGCOUNT
	.align		4
        /*0000*/ 	.byte	0x04, 0x2f
        /*0002*/ 	.short	(.L_29 - .L_28)
	.align		4
.L_28:
        /*0004*/ 	.word	index@(_ZN2at6native6detail51split_with_sizes_copy_out_contiguous_no_cast_kernelEPPcS3_PlS4_S4_ll)
        /*0008*/ 	.word	0x00000020


	//----- nvinfo : EIATTR_FRAME_SIZE
	.align		4
.L_29:
        /*000c*/ 	.byte	0x04, 0x11
        /*000e*/ 	.short	(.L_31 - .L_30)
	.align		4
.L_30:
        /*0010*/ 	.word	index@(_ZN2at6native6detail51split_with_sizes_copy_out_contiguous_no_cast_kernelEPPcS3_PlS4_S4_ll)
        /*0014*/ 	.word	0x00000000


	//----- nvinfo : EIATTR_REGCOUNT
	.align		4
.L_31:
        /*0018*/ 	.byte	0x04, 0x2f
        /*001a*/ 	.short	(.L_33 - .L_32)
	.align		4
.L_32:
        /*001c*/ 	.word	index@(_ZN2at6native6detail21chunk_cat_cuda_kernelIccEEvPPT0_PT_PlS8_S8_S8_S8_S8_lll)
        /*0020*/ 	.word	0x00000020


	//----- nvinfo : EIATTR_FRAME_SIZE
	.align		4
.L_33:
        /*0024*/ 	.byte	0x04, 0x11
        /*0026*/ 	.short	(.L_35 - .L_34)
	.align		4
.L_34:
        /*0028*/ 	.word	index@($__internal_2_$__cuda_sm20_div_s64)
        /*002c*/ 	.word	0x00000000


	//----- nvinfo : EIATTR_FRAME_SIZE
	.align		4
.L_35:
        /*0030*/ 	.byte	0x04, 0x11
        /*0032*/ 	.short	(.L_37 - .L_36)
	.align		4
.L_36:
        /*0034*/ 	.word	index@(_ZN2at6native6detail21chunk_cat_cuda_kernelIccEEvPPT0_PT_PlS8_S8_S8_S8_S8_lll)
        /*0038*/ 	.word	0x00000000


	//----- nvinfo : EIATTR_REGCOUNT
	.align		4
.L_37:
        /*003c*/ 	.byte	0x04, 0x2f
        /*003e*/ 	.short	(.L_39 - .L_38)
	.align		4
.L_38:
        /*0040*/ 	.word	index@(_ZN2at6native6detail21chunk_cat_cuda_kernelIfN3c108BFloat16EEEvPPT0_PT_PlSA_SA_SA_SA_SA_lll)
        /*0044*/ 	.word	0x00000020


	//----- nvinfo : EIATTR_FRAME_SIZE
	.align		4
.L_39:
        /*0048*/ 	.byte	0x04, 0x11
        /*004a*/ 	.short	(.L_41 - .L_40)
	.align		4
.L_40:
        /*004c*/ 	.word	index@($__internal_1_$__cuda_sm20_div_u64)
        /*0050*/ 	.word	0x00000000


	//----- nvinfo : EIATTR_FRAME_SIZE
	.align		4
.L_41:
        /*0054*/ 	.byte	0x04, 0x11
        /*0056*/ 	.short	(.L_43 - .L_42)
	.align		4
.L_42:
        /*0058*/ 	.word	index@($__internal_0_$__cuda_sm20_div_s64)
        /*005c*/ 	.word	0x00000000


	//----- nvinfo : EIATTR_FRAME_SIZE
	.align		4
.L_43:
        /*0060*/ 	.byte	0x04, 0x11
        /*0062*/ 	.short	(.L_45 - .L_44)
	.align		4
.L_44:
        /*0064*/ 	.word	index@(_ZN2at6native6detail21chunk_cat_cuda_kernelIfN3c108BFloat16EEEvPPT0_PT_PlSA_SA_SA_SA_SA_lll)
        /*0068*/ 	.word	0x00000000


	//----- nvinfo : EIATTR_MIN_STACK_SIZE
	.align		4
.L_45:
        /*006c*/ 	.byte	0x04, 0x12
        /*006e*/ 	.short	(.L_47 - .L_46)
	.align		4
.L_46:
        /*0070*/ 	.word	index@(_ZN2at6native6detail21chunk_cat_cuda_kernelIfN3c108BFloat16EEEvPPT0_PT_PlSA_SA_SA_SA_SA_lll)
        /*0074*/ 	.word	0x00000000


	//----- nvinfo : EIATTR_MIN_STACK_SIZE
	.align		4
.L_47:
        /*0078*/ 	.byte	0x04, 0x12
        /*007a*/ 	.short	(.L_49 - .L_48)
	.align		4
.L_48:
        /*007c*/ 	.word	index@(_ZN2at6native6detail21chunk_cat_cuda_kernelIccEEvPPT0_PT_PlS8_S8_S8_S8_S8_lll)
        /*0080*/ 	.word	0x00000000


	//----- nvinfo : EIATTR_MIN_STACK_SIZE
	.align		4
.L_49:
        /*0084*/ 	.byte	0x04, 0x12
        /*0086*/ 	.short	(.L_51 - .L_50)
	.align		4
.L_50:
        /*0088*/ 	.word	index@(_ZN2at6native6detail51split_with_sizes_copy_out_contiguous_no_cast_kernelEPPcS3_PlS4_S4_ll)
        /*008c*/ 	.word	0x00000000
.L_51:


//--------------------- .nv.compat                --------------------------
	.section	.nv.compat,"",@"SHT_CUDA_COMPAT_INFO"
	.align	4
        /*0000*/ 	.byte	0x02, 0x09, 0x00, 0x00, 0x02, 0x02, 0x01, 0x00, 0x02, 0x05, 0x05, 0x00, 0x03, 0x07, 0x01, 0x01
        /*0010*/ 	.byte	0x02, 0x03, 0x00, 0x00, 0x02, 0x06, 0x01, 0x00, 0x04, 0x0b, 0x08, 0x00, 0x00, 0x00, 0x00, 0x00
        /*0020*/ 	.byte	0x00, 0x00, 0x00, 0x00


//--------------------- .nv.info._ZN2at6native6detail21chunk_cat_cuda_kernelIfN3c108BFloat16EEEvPPT0_PT_PlSA_SA_SA_SA_SA_lll --------------------------
	.section	.nv.info._ZN2at6native6detail21chunk_cat_cuda_kernelIfN3c108BFloat16EEEvPPT0_PT_PlSA_SA_SA_SA_SA_lll,"",@"SHT_CUDA_INFO"
	.sectionflags	@""
	.align	4


	//----- nvinfo : EIATTR_CUDA_API_VERSION
	.align		4
        /*0000*/ 	.byte	0x04, 0x37
        /*0002*/ 	.short	(.L_53 - .L_52)
.L_52:
        /*0004*/ 	.word	0x00000082


	//----- nvinfo : EIATTR_KPARAM_INFO
	.align		4
.L_53:
        /*0008*/ 	.byte	0x04, 0x17
        /*000a*/ 	.short	(.L_55 - .L_54)
.L_54:
        /*000c*/ 	.word	0x00000000
        /*0010*/ 	.short	0x000a
        /*0012*/ 	.short	0x0050
        /*0014*/ 	.byte	0x00, 0xf0, 0x21, 0x00


	//----- nvinfo : EIATTR_KPARAM_INFO
	.align		4
.L_55:
        /*0018*/ 	.byte	0x04, 0x17
        /*001a*/ 	.short	(.L_57 - .L_56)
.L_56:
        /*001c*/ 	.word	0x00000000
        /*0020*/ 	.short	0x0009
        /*0022*/ 	.short	0x0048
        /*0024*/ 	.byte	0x00, 0xf0, 0x21, 0x00


	//----- nvinfo : EIATTR_KPARAM_INFO
	.align		4
.L_57:
        /*0028*/ 	.byte	0x04, 0x17
        /*002a*/ 	.short	(.L_59 - .L_58)
.L_58:
        /*002c*/ 	.word	0x00000000
        /*0030*/ 	.short	0x0008
        /*0032*/ 	.short	0x0040
        /*0034*/ 	.byte	0x00, 0xf0, 0x21, 0x00


	//----- nvinfo : EIATTR_KPARAM_INFO
	.align		4
.L_59:
        /*0038*/ 	.byte	0x04, 0x17
        /*003a*/ 	.short	(.L_61 - .L_60)
.L_60:
        /*003c*/ 	.word	0x00000000
        /*0040*/ 	.short	0x0007
        /*0042*/ 	.short	0x0038
        /*0044*/ 	.byte	0x00, 0xf0, 0x21, 0x00


	//----- nvinfo : EIATTR_KPARAM_INFO
	.align		4
.L_61:
        /*0048*/ 	.byte	0x04, 0x17
        /*004a*/ 	.short	(.L_63 - .L_62)
.L_62:
        /*004c*/ 	.word	0x00000000
        /*0050*/ 	.short	0x0006
        /*0052*/ 	.short	0x0030
        /*0054*/ 	.byte	0x00, 0xf0, 0x21, 0x00


	//----- nvinfo : EIATTR_KPARAM_INFO
	.align		4
.L_63:
        /*0058*/ 	.byte	0x04, 0x17
        /*005a*/ 	.short	(.L_65 - .L_64)
.L_64:
        /*005c*/ 	.word	0x00000000
        /*0060*/ 	.short	0x0005
        /*0062*/ 	.short	0x0028
        /*0064*/ 	.byte	0x00, 0xf0, 0x21, 0x00


	//----- nvinfo : EIATTR_KPARAM_INFO
	.align		4
.L_65:
        /*0068*/ 	.byte	0x04, 0x17
        /*006a*/ 	.short	(.L_67 - .L_66)
.L_66:
        /*006c*/ 	.word	0x00000000
        /*0070*/ 	.short	0x0004
        /*0072*/ 	.short	0x0020
        /*0074*/ 	.byte	0x00, 0xf0, 0x21, 0x00


	//----- nvinfo : EIATTR_KPARAM_INFO
	.align		4
.L_67:
        /*0078*/ 	.byte	0x04, 0x17
        /*007a*/ 	.short	(.L_69 - .L_68)
.L_68:
        /*007c*/ 	.word	0x00000000
        /*0080*/ 	.short	0x0003
        /*0082*/ 	.short	0x0018
        /*0084*/ 	.byte	0x00, 0xf0, 0x21, 0x00


	//----- nvinfo : EIATTR_KPARAM_INFO
	.align		4
.L_69:
        /*0088*/ 	.byte	0x04, 0x17
        /*008a*/ 	.short	(.L_71 - .L_70)
.L_70:
        /*008c*/ 	.word	0x00000000
        /*0090*/ 	.short	0x0002
        /*0092*/ 	.short	0x0010
        /*0094*/ 	.byte	0x00, 0xf0, 0x21, 0x00


	//----- nvinfo : EIATTR_KPARAM_INFO
	.align		4
.L_71:
        /*0098*/ 	.byte	0x04, 0x17
        /*009a*/ 	.short	(.L_73 - .L_72)
.L_72:
        /*009c*/ 	.word	0x00000000
        /*00a0*/ 	.short	0x0001
        /*00a2*/ 	.short	0x0008
        /*00a4*/ 	.byte	0x00, 0xf0, 0x21, 0x00


	//----- nvinfo : EIATTR_KPARAM_INFO
	.align		4
.L_73:
        /*00a8*/ 	.byte	0x04, 0x17
        /*00aa*/ 	.short	(.L_75 - .L_74)
.L_74:
        /*00ac*/ 	.word	0x00000000
        /*00b0*/ 	.short	0x0000
        /*00b2*/ 	.short	0x0000
        /*00b4*/ 	.byte	0x00, 0xf0, 0x21, 0x00


	//----- nvinfo : EIATTR_SPARSE_MMA_MASK
	.align		4
.L_75:
        /*00b8*/ 	.byte	0x03, 0x50
        /*00ba*/ 	.short	0x0000


	//----- nvinfo : EIATTR_MAXREG_COUNT
	.align		4
        /*00bc*/ 	.byte	0x03, 0x1b
        /*00be*/ 	.short	0x00ff


	//----- nvinfo : EIATTR_MERCURY_ISA_VERSION
	.align		4
        /*00c0*/ 	.byte	0x03, 0x5f
        /*00c2*/ 	.short	0x0101


	//----- nvinfo : EIATTR_EXIT_INSTR_OFFSETS
	.align		4
        /*00c4*/ 	.byte	0x04, 0x1c
        /*00c6*/ 	.short	(.L_77 - .L_76)


	//   ....[0]....
.L_76:
        /*00c8*/ 	.word	0x000009c0


	//   ....[1]....
        /*00cc*/ 	.word	0x00000da0


	//   ....[2]....
        /*00d0*/ 	.word	0x00000f60


	//----- nvinfo : EIATTR_CRS_STACK_SIZE
	.align		4
.L_77:
        /*00d4*/ 	.byte	0x04, 0x1e
        /*00d6*/ 	.short	(.L_79 - .L_78)
.L_78:
        /*00d8*/ 	.word	0x00000000


	//----- nvinfo : EIATTR_CBANK_PARAM_SIZE
	.align		4
.L_79:
        /*00dc*/ 	.byte	0x03, 0x19
        /*00de*/ 	.short	0x0058


	//----- nvinfo : EIATTR_PARAM_CBANK
	.align		4
        /*00e0*/ 	.byte	0x04, 0x0a
        /*00e2*/ 	.short	(.L_81 - .L_80)
	.align		4
.L_80:
        /*00e4*/ 	.word	index@(.nv.constant0._ZN2at6native6detail21chunk_cat_cuda_kernelIfN3c108BFloat16EEEvPPT0_PT_PlSA_SA_SA_SA_SA_lll)
        /*00e8*/ 	.short	0x0210
        /*00ea*/ 	.short	0x0058


	//----- nvinfo : EIATTR_SW_WAR
	.align		4
.L_81:
        /*00ec*/ 	.byte	0x04, 0x36
        /*00ee*/ 	.short	(.L_83 - .L_82)
.L_82:
        /*00f0*/ 	.word	0x00000008
.L_83:


//--------------------- .nv.info._ZN2at6native6detail21chunk_cat_cuda_kernelIccEEvPPT0_PT_PlS8_S8_S8_S8_S8_lll --------------------------
	.section	.nv.info._ZN2at6native6detail21chunk_cat_cuda_kernelIccEEvPPT0_PT_PlS8_S8_S8_S8_S8_lll,"",@"SHT_CUDA_INFO"
	.sectionflags	@""
	.align	4


	//----- nvinfo : EIATTR_CUDA_API_VERSION
	.align		4
        /*0000*/ 	.byte	0x04, 0x37
        /*0002*/ 	.short	(.L_85 - .L_84)
.L_84:
        /*0004*/ 	.word	0x00000082


	//----- nvinfo : EIATTR_KPARAM_INFO
	.align		4
.L_85:
        /*0008*/ 	.byte	0x04, 0x17
        /*000a*/ 	.short	(.L_87 - .L_86)
.L_86:
        /*000c*/ 	.word	0x00000000
        /*0010*/ 	.short	0x000a
        /*0012*/ 	.short	0x0050
        /*0014*/ 	.byte	0x00, 0xf0, 0x21, 0x00


	//----- nvinfo : EIATTR_KPARAM_INFO
	.align		4
.L_87:
        /*0018*/ 	.byte	0x04, 0x17
        /*001a*/ 	.short	(.L_89 - .L_88)
.L_88:
        /*001c*/ 	.word	0x00000000
        /*0020*/ 	.short	0x0009
        /*0022*/ 	.short	0x0048
        /*0024*/ 	.byte	0x00, 0xf0, 0x21, 0x00


	//----- nvinfo : EIATTR_KPARAM_INFO
	.align		4
.L_89:
        /*0028*/ 	.byte	0x04, 0x17
        /*002a*/ 	.short	(.L_91 - .L_90)
.L_90:
        /*002c*/ 	.word	0x00000000
        /*0030*/ 	.short	0x0008
        /*0032*/ 	.short	0x0040
        /*0034*/ 	.byte	0x00, 0xf0, 0x21, 0x00


	//----- nvinfo : EIATTR_KPARAM_INFO
	.align		4
.L_91:
        /*0038*/ 	.byte	0x04, 0x17
        /*003a*/ 	.short	(.L_93 - .L_92)
.L_92:
        /*003c*/ 	.word	0x00000000
        /*0040*/ 	.short	0x0007
        /*0042*/ 	.short	0x0038
        /*0044*/ 	.byte	0x00, 0xf0, 0x21, 0x00


	//----- nvinfo : EIATTR_KPARAM_INFO
	.align		4
.L_93:
        /*0048*/ 	.byte	0x04, 0x17
        /*004a*/ 	.short	(.L_95 - .L_94)
.L_94:
        /*004c*/ 	.word	0x00000000
        /*0050*/ 	.short	0x0006
        /*0052*/ 	.short	0x0030
        /*0054*/ 	.byte	0x00, 0xf0, 0x21, 0x00


	//----- nvinfo : EIATTR_KPARAM_INFO
	.align		4
.L_95:
        /*0058*/ 	.byte	0x04, 0x17
        /*005a*/ 	.short	(.L_97 - .L_96)
.L_96:
        /*005c*/ 	.word	0x00000000
        /*0060*/ 	.short	0x0005
        /*0062*/ 	.short	0x0028
        /*0064*/ 	.byte	0x00, 0xf0, 0x21, 0x00


	//----- nvinfo : EIATTR_KPARAM_INFO
	.align		4
.L_97:
        /*0068*/ 	.byte	0x04, 0x17
        /*006a*/ 	.short	(.L_99 - .L_98)
.L_98:
        /*006c*/ 	.word	0x00000000
        /*0070*/ 	.short	0x0004
        /*0072*/ 	.short	0x0020
        /*0074*/ 	.byte	0x00, 0xf0, 0x21, 0x00


	//----- nvinfo : EIATTR_KPARAM_INFO
	.align		4
.L_99:
        /*0078*/ 	.byte	0x04, 0x17
        /*007a*/ 	.short	(.L_101 - .L_100)
.L_100:
        /*007c*/ 	.word	0x00000000
        /*0080*/ 	.short	0x0003
        /*0082*/ 	.short	0x0018
        /*0084*/ 	.byte	0x00, 0xf0, 0x21, 0x00


	//----- nvinfo : EIATTR_KPARAM_INFO
	.align		4
.L_101:
        /*0088*/ 	.byte	0x04, 0x17
        /*008a*/ 	.short	(.L_103 - .L_102)
.L_102:
        /*008c*/ 	.word	0x00000000
        /*0090*/ 	.short	0x0002
        /*0092*/ 	.short	0x0010
        /*0094*/ 	.byte	0x00, 0xf0, 0x21, 0x00


	//----- nvinfo : EIATTR_KPARAM_INFO
	.align		4
.L_103:
        /*0098*/ 	.byte	0x04, 0x17
        /*009a*/ 	.short	(.L_105 - .L_104)
.L_104:
        /*009c*/ 	.word	0x00000000
        /*00a0*/ 	.short	0x0001
        /*00a2*/ 	.short	0x0008
        /*00a4*/ 	.byte	0x00, 0xf0, 0x21, 0x00


	//----- nvinfo : EIATTR_KPARAM_INFO
	.align		4
.L_105:
        /*00a8*/ 	.byte	0x04, 0x17
        /*00aa*/ 	.short	(.L_107 - .L_106)
.L_106:
        /*00ac*/ 	.word	0x00000000
        /*00b0*/ 	.short	0x0000
        /*00b2*/ 	.short	0x0000
        /*00b4*/ 	.byte	0x00, 0xf0, 0x21, 0x00


	//----- nvinfo : EIATTR_SPARSE_MMA_MASK
	.align		4
.L_107:
        /*00b8*/ 	.byte	0x03, 0x50
        /*00ba*/ 	.short	0x0000


	//----- nvinfo : EIATTR_MAXREG_COUNT
	.align		4
        /*00bc*/ 	.byte	0x03, 0x1b
        /*00be*/ 	.short	0x00ff


	//----- nvinfo : EIATTR_MERCURY_ISA_VERSION
	.align		4
        /*00c0*/ 	.byte	0x03, 0x5f
        /*00c2*/ 	.short	0x0101


	//----- nvinfo : EIATTR_EXIT_INSTR_OFFSETS
	.align		4
        /*00c4*/ 	.byte	0x04, 0x1c
        /*00c6*/ 	.short	(.L_109 - .L_108)


	//   ....[0]....
.L_108:
        /*00c8*/ 	.word	0x00001000


	//   ....[1]....
        /*00cc*/ 	.word	0x00001160


	//   ....[2]....
        /*00d0*/ 	.word	0x00001200


	//   ....[3]....
        /*00d4*/ 	.word	0x00001220


	//----- nvinfo : EIATTR_CRS_STACK_SIZE
	.align		4
.L_109:
        /*00d8*/ 	.byte	0x04, 0x1e
        /*00da*/ 	.short	(.L_111 - .L_110)
.L_110:
        /*00dc*/ 	.word	0x00000000


	//----- nvinfo : EIATTR_CBANK_PARAM_SIZE
	.align		4
.L_111:
        /*00e0*/ 	.byte	0x03, 0x19
        /*00e2*/ 	.short	0x0058


	//----- nvinfo : EIATTR_PARAM_CBANK
	.align		4
        /*00e4*/ 	.byte	0x04, 0x0a
        /*00e6*/ 	.short	(.L_113 - .L_112)
	.align		4
.L_112:
        /*00e8*/ 	.word	index@(.nv.constant0._ZN2at6native6detail21chunk_cat_cuda_kernelIccEEvPPT0_PT_PlS8_S8_S8_S8_S8_lll)
        /*00ec*/ 	.short	0x0210
        /*00ee*/ 	.short	0x0058


	//----- nvinfo : EIATTR_SW_WAR
	.align		4
.L_113:
        /*00f0*/ 	.byte	0x04, 0x36
        /*00f2*/ 	.short	(.L_115 - .L_114)
.L_114:
        /*00f4*/ 	.word	0x00000008
.L_115:


//--------------------- .nv.info._ZN2at6native6detail51split_with_sizes_copy_out_contiguous_no_cast_kernelEPPcS3_PlS4_S4_ll --------------------------
	.section	.nv.info._ZN2at6native6detail51split_with_sizes_copy_out_contiguous_no_cast_kernelEPPcS3_PlS4_S4_ll,"",@"SHT_CUDA_INFO"
	.sectionflags	@""
	.align	4


	//----- nvinfo : EIATTR_CUDA_API_VERSION
	.align		4
        /*0000*/ 	.byte	0x04, 0x37
        /*0002*/ 	.short	(.L_117 - .L_116)
.L_116:
        /*0004*/ 	.word	0x00000082


	//----- nvinfo : EIATTR_KPARAM_INFO
	.align		4
.L_117:
        /*0008*/ 	.byte	0x04, 0x17
        /*000a*/ 	.short	(.L_119 - .L_118)
.L_118:
        /*000c*/ 	.word	0x00000000
        /*0010*/ 	.short	0x0006
        /*0012*/ 	.short	0x0030
        /*0014*/ 	.byte	0x00, 0xf0, 0x21, 0x00


	//----- nvinfo : EIATTR_KPARAM_INFO
	.align		4
.L_119:
        /*0018*/ 	.byte	0x04, 0x17
        /*001a*/ 	.short	(.L_121 - .L_120)
.L_120:
        /*001c*/ 	.word	0x00000000
        /*0020*/ 	.short	0x0005
        /*0022*/ 	.short	0x0028
        /*0024*/ 	.byte	0x00, 0xf0, 0x21, 0x00


	//----- nvinfo : EIATTR_KPARAM_INFO
	.align		4
.L_121:
        /*0028*/ 	.byte	0x04, 0x17
        /*002a*/ 	.short	(.L_123 - .L_122)
.L_122:
        /*002c*/ 	.word	0x00000000
        /*0030*/ 	.short	0x0004
        /*0032*/ 	.short	0x0020
        /*0034*/ 	.byte	0x00, 0xf0, 0x21, 0x00


	//----- nvinfo : EIATTR_KPARAM_INFO
	.align		4
.L_123:
        /*0038*/ 	.byte	0x04, 0x17
        /*003a*/ 	.short	(.L_125 - .L_124)
.L_124:
        /*003c*/ 	.word	0x00000000
        /*0040*/ 	.short	0x0003
        /*0042*/ 	.short	0x0018
        /*0044*/ 	.byte	0x00, 0xf0, 0x21, 0x00


	//----- nvinfo : EIATTR_KPARAM_INFO
	.align		4
.L_125:
        /*0048*/ 	.byte	0x04, 0x17
        /*004a*/ 	.short	(.L_127 - .L_126)
.L_126:
        /*004c*/ 	.word	0x00000000
        /*0050*/ 	.short	0x0002
        /*0052*/ 	.short	0x0010
        /*0054*/ 	.byte	0x00, 0xf0, 0x21, 0x00


	//----- nvinfo : EIATTR_KPARAM_INFO
	.align		4
.L_127:
        /*0058*/ 	.byte	0x04, 0x17
        /*005a*/ 	.short	(.L_129 - .L_128)
.L_128:
        /*005c*/ 	.word	0x00000000
        /*0060*/ 	.short	0x0001
        /*0062*/ 	.short	0x0008
        /*0064*/ 	.byte	0x00, 0xf0, 0x21, 0x00


	//----- nvinfo : EIATTR_KPARAM_INFO
	.align		4
.L_129:
        /*0068*/ 	.byte	0x04, 0x17
        /*006a*/ 	.short	(.L_131 - .L_130)
.L_130:
        /*006c*/ 	.word	0x00000000
        /*0070*/ 	.short	0x0000
        /*0072*/ 	.short	0x0000
        /*0074*/ 	.byte	0x00, 0xf0, 0x21, 0x00


	//----- nvinfo : EIATTR_SPARSE_MMA_MASK
	.align		4
.L_131:
        /*0078*/ 	.byte	0x03, 0x50
        /*007a*/ 	.short	0x0000


	//----- nvinfo : EIATTR_MAXREG_COUNT
	.align		4
        /*007c*/ 	.byte	0x03, 0x1b
        /*007e*/ 	.short	0x00ff


	//----- nvinfo : EIATTR_MERCURY_ISA_VERSION
	.align		4
        /*0080*/ 	.byte	0x03, 0x5f
        /*0082*/ 	.short	0x0101


	//----- nvinfo : EIATTR_EXIT_INSTR_OFFSETS
	.align		4
        /*0084*/ 	.byte	0x04, 0x1c
        /*0086*/ 	.short	(.L_133 - .L_132)


	//   ....[0]....
.L_132:
        /*0088*/ 	.word	0x000001a0


	//   ....[1]....
        /*008c*/ 	.word	0x00000da0


	//----- nvinfo : EIATTR_CRS_STACK_SIZE
	.align		4
.L_133:
        /*0090*/ 	.byte	0x04, 0x1e
        /*0092*/ 	.short	(.L_135 - .L_134)
.L_134:
        /*0094*/ 	.word	0x00000000


	//----- nvinfo : EIATTR_CBANK_PARAM_SIZE
	.align		4
.L_135:
        /*0098*/ 	.byte	0x03, 0x19
        /*009a*/ 	.short	0x0038


	//----- nvinfo : EIATTR_PARAM_CBANK
	.align		4
        /*009c*/ 	.byte	0x04, 0x0a
        /*009e*/ 	.short	(.L_137 - .L_136)
	.align		4
.L_136:
        /*00a0*/ 	.word	index@(.nv.constant0._ZN2at6native6detail51split_with_sizes_copy_out_contiguous_no_cast_kernelEPPcS3_PlS4_S4_ll)
        /*00a4*/ 	.short	0x0210
        /*00a6*/ 	.short	0x0038


	//----- nvinfo : EIATTR_SW_WAR
	.align		4
.L_137:
        /*00a8*/ 	.byte	0x04, 0x36
        /*00aa*/ 	.short	(.L_139 - .L_138)
.L_138:
        /*00ac*/ 	.word	0x00000008
.L_139:


//--------------------- .nv.callgraph             --------------------------
	.section	.nv.callgraph,"",@"SHT_CUDA_CALLGRAPH"
	.align	4
	.sectionentsize	8
	.align		4
        /*0000*/ 	.word	0x00000000
	.align		4
        /*0004*/ 	.word	0xffffffff
	.align		4
        /*0008*/ 	.word	0x00000000
	.align		4
        /*000c*/ 	.word	0xfffffffe
	.align		4
        /*0010*/ 	.word	0x00000000
	.align		4
        /*0014*/ 	.word	0xfffffffd
	.align		4
        /*0018*/ 	.word	0x00000000
	.align		4
        /*001c*/ 	.word	0xfffffffc


//--------------------- .nv.constant4             --------------------------
	.section	.nv.constant4,"a",@progbits
	.align	8
	.align		8
.nv.constant4:
        /*0000*/ 	.dword	_ZN45_INTERNAL_1bbe769d_14_TensorShape_cu_44b696734cuda3std3__45__cpo5beginE
	.align		8
        /*0008*/ 	.dword	_ZN45_INTERNAL_1bbe769d_14_TensorShape_cu_44b696734cuda3std3__45__cpo3endE
	.align		8
        /*0010*/ 	.dword	_ZN45_INTERNAL_1bbe769d_14_TensorShape_cu_44b696734cuda3std3__45__cpo6cbeginE
	.align		8
        /*0018*/ 	.dword	_ZN45_INTERNAL_1bbe769d_14_TensorShape_cu_44b696734cuda3std3__45__cpo4cendE
	.align		8
        /*0020*/ 	.dword	_ZN45_INTERNAL_1bbe769d_14_TensorShape_cu_44b696734cuda3std3__45__cpo6rbeginE
	.align		8
        /*0028*/ 	.dword	_ZN45_INTERNAL_1bbe769d_14_TensorShape_cu_44b696734cuda3std3__45__cpo4rendE
	.align		8
        /*0030*/ 	.dword	_ZN45_INTERNAL_1bbe769d_14_TensorShape_cu_44b696734cuda3std3__45__cpo7crbeginE
	.align		8
        /*0038*/ 	.dword	_ZN45_INTERNAL_1bbe769d_14_TensorShape_cu_44b696734cuda3std3__45__cpo5crendE
	.align		8
        /*0040*/ 	.dword	_ZN45_INTERNAL_1bbe769d_14_TensorShape_cu_44b696734cuda3std3__447_GLOBAL__N__1bbe769d_14_TensorShape_cu_44b696736ignoreE
	.align		8
        /*0048*/ 	.dword	_ZN45_INTERNAL_1bbe769d_14_TensorShape_cu_44b696734cuda3std3__419piecewise_constructE
	.align		8
        /*0050*/ 	.dword	_ZN45_INTERNAL_1bbe769d_14_TensorShape_cu_44b696734cuda3std3__48in_placeE
	.align		8
        /*0058*/ 	.dword	_ZN45_INTERNAL_1bbe769d_14_TensorShape_cu_44b696734cuda3std3__420unreachable_sentinelE
	.align		8
        /*0060*/ 	.dword	_ZN45_INTERNAL_1bbe769d_14_TensorShape_cu_44b696734cuda3std6ranges3__45__cpo4swapE
	.align		8
        /*0068*/ 	.dword	_ZN45_INTERNAL_1bbe769d_14_TensorShape_cu_44b696734cuda3std6ranges3__45__cpo9iter_moveE
	.align		8
        /*0070*/ 	.dword	_ZN45_INTERNAL_1bbe769d_14_TensorShape_cu_44b696734cuda3std6ranges3__45__cpo5beginE
	.align		8
        /*0078*/ 	.dword	_ZN45_INTERNAL_1bbe769d_14_TensorShape_cu_44b696734cuda3std6ranges3__45__cpo3endE
	.align		8
        /*0080*/ 	.dword	_ZN45_INTERNAL_1bbe769d_14_TensorShape_cu_44b696734cuda3std6ranges3__45__cpo6cbeginE
	.align		8
        /*0088*/ 	.dword	_ZN45_INTERNAL_1bbe769d_14_TensorShape_cu_44b696734cuda3std6ranges3__45__cpo4cendE
	.align		8
        /*0090*/ 	.dword	_ZN45_INTERNAL_1bbe769d_14_TensorShape_cu_44b696734cuda3std6ranges3__45__cpo7advanceE
	.align		8
        /*0098*/ 	.dword	_ZN45_INTERNAL_1bbe769d_14_TensorShape_cu_44b696734cuda3std6ranges3__45__cpo9iter_swapE
	.align		8
        /*00a0*/ 	.dword	_ZN45_INTERNAL_1bbe769d_14_TensorShape_cu_44b696734cuda3std6ranges3__45__cpo4nextE
	.align		8
        /*00a8*/ 	.dword	_ZN45_INTERNAL_1bbe769d_14_TensorShape_cu_44b696734cuda3std6ranges3__45__cpo4prevE
	.align		8
        /*00b0*/ 	.dword	_ZN45_INTERNAL_1bbe769d_14_TensorShape_cu_44b696734cuda3std6ranges3__45__cpo4dataE
	.align		8
        /*00b8*/ 	.dword	_ZN45_INTERNAL_1bbe769d_14_TensorShape_cu_44b696734cuda3std6ranges3__45__cpo5cdataE
	.align		8
        /*00c0*/ 	.dword	_ZN45_INTERNAL_1bbe769d_14_TensorShape_cu_44b696734cuda3std6ranges3__45__cpo4sizeE
	.align		8
        /*00c8*/ 	.dword	_ZN45_INTERNAL_1bbe769d_14_TensorShape_cu_44b696734cuda3std6ranges3__45__cpo5ssizeE
	.align		8
        /*00d0*/ 	.dword	_ZN45_INTERNAL_1bbe769d_14_TensorShape_cu_44b696734cuda3std6ranges3__45__cpo8distanceE
	.align		8
        /*00d8*/ 	.dword	_ZN45_INTERNAL_1bbe769d_14_TensorShape_cu_44b696736thrust23THRUST_300001_SM_900_NS6system6detail10sequential3seqE


//--------------------- .text._ZN2at6native6detail21chunk_cat_cuda_kernelIfN3c108BFloat16EEEvPPT0_PT_PlSA_SA_SA_SA_SA_lll --------------------------
	.section	.text._ZN2at6native6detail21chunk_cat_cuda_kernelIfN3c108BFloat16EEEvPPT0_PT_PlSA_SA_SA_SA_SA_lll,"ax",@progbits
	.align	128
.text._ZN2at6native6detail21chunk_cat_cuda_kernelIfN3c108BFloat16EEEvPPT0_PT_PlSA_SA_SA_SA_SA_lll:
        .type           _ZN2at6native6detail21chunk_cat_cuda_kernelIfN3c108BFloat16EEEvPPT0_PT_PlSA_SA_SA_SA_SA_lll,@function
        .size           _ZN2at6native6detail21chunk_cat_cuda_kernelIfN3c108BFloat16EEEvPPT0_PT_PlSA_SA_SA_SA_SA_lll,(.L_x_48 - _ZN2at6native6detail21chunk_cat_cuda_kernelIfN3c108BFloat16EEEvPPT0_PT_PlSA_SA_SA_SA_SA_lll)
        .other          _ZN2at6native6detail21chunk_cat_cuda_kernelIfN3c108BFloat16EEEvPPT0_PT_PlSA_SA_SA_SA_SA_lll,@"STO_CUDA_ENTRY STV_DEFAULT"
_ZN2at6native6detail21chunk_cat_cuda_kernelIfN3c108BFloat16EEEvPPT0_PT_PlSA_SA_SA_SA_SA_lll:
[----:B------:R-:W-:Y:S01]  /*0000*/  LDC R1, c[0x0][0x28] ;  /* 0x00000a00ff017b82 */ /* 0x000fe20000000800 */
[----:B------:R-:W0:Y:S07]  /*0010*/  S2R R0, SR_CTAID.X ;  /* 0x0000000000007919 */ /* 0x000e2e0000002500 */
[----:B------:R-:W0:Y:S01]  /*0020*/  LDC.64 R2, c[0x0][0x220] ;  /* 0x00008800ff027b82 */ /* 0x000e220000000a00 */
[----:B------:R-:W-:Y:S01]  /*0030*/  ULDC.64 UR10, c[0x0][0x208] ;  /* 0x00008200000a7ab9 */ /* 0x000fe20000000a00 */
[----:B------:R-:W-:Y:S01]  /*0040*/  ULDC.64 UR4, c[0x0][0x240] ;  /* 0x0000900000047ab9 */ /* 0x000fe20000000a00 */
[----:B------:R-:W-:Y:S01]  /*0050*/  ULDC.64 UR6, c[0x0][0x210] ;  /* 0x0000840000067ab9 */ /* 0x000fe20000000a00 */
[----:B------:R-:W-:Y:S01]  /*0060*/  ULDC.64 UR8, c[0x0][0x238] ;  /* 0x00008e0000087ab9 */ /* 0x000fe20000000a00 */
[----:B------:R-:W1:Y:S01]  /*0070*/  S2R R6, SR_TID.X ;  /* 0x0000000000067919 */ /* 0x000e620000002100 */
[----:B------:R-:W-:Y:S01]  /*0080*/  ULDC.64 UR12, c[0x0][0x260] ;  /* 0x00009800000c7ab9 */ /* 0x000fe20000000a00 */
[----:B0-----:R-:W-:-:S06]  /*0090*/  IMAD.WIDE.U32 R2, R0, 0x8, R2 ;  /* 0x0000000800027825 */ /* 0x001fcc00078e0002 */
[----:B------:R-:W2:Y:S02]  /*00a0*/  LDG.E.64 R2, desc[UR10][R2.64] ;  /* 0x0000000a02027981 */ /* 0x000ea4000c1e1b00 */
[C---:B--2---:R-:W-:Y:S01]  /*00b0*/  IMAD.SHL.U32 R7, R2.reuse, 0x8, RZ ;  /* 0x0000000802077824 */ /* 0x044fe200078e00ff */
[----:B------:R-:W-:-:S04]  /*00c0*/  SHF.L.U64.HI R24, R2, 0x3, R3 ;  /* 0x0000000302187819 */ /* 0x000fc80000010203 */
[----:B------:R-:W-:-:S04]  /*00d0*/  IADD3 R16, P0, R7, UR4, RZ ;  /* 0x0000000407107c10 */ /* 0x000fc8000ff1e0ff */
[----:B------:R-:W-:Y:S01]  /*00e0*/  IADD3.X R17, R24, UR5, RZ, P0, !PT ;  /* 0x0000000518117c10 */ /* 0x000fe200087fe4ff */
[----:B------:R-:W-:-:S05]  /*00f0*/  ULDC.64 UR4, c[0x0][0x230] ;  /* 0x00008c0000047ab9 */ /* 0x000fca0000000a00 */
[----:B------:R-:W2:Y:S01]  /*0100*/  LDG.E.64 R16, desc[UR10][R16.64] ;  /* 0x0000000a10107981 */ /* 0x000ea2000c1e1b00 */
[----:B------:R-:W-:-:S04]  /*0110*/  IADD3 R4, P0, R7, UR4, RZ ;  /* 0x0000000407047c10 */ /* 0x000fc8000ff1e0ff */
[----:B------:R-:W-:Y:S01]  /*0120*/  IADD3.X R5, R24, UR5, RZ, P0, !PT ;  /* 0x0000000518057c10 */ /* 0x000fe200087fe4ff */
[----:B------:R-:W-:-:S04]  /*0130*/  ULDC.64 UR4, c[0x0][0x248] ;  /* 0x0000920000047ab9 */ /* 0x000fc80000000a00 */
[----:B------:R0:W3:Y:S01]  /*0140*/  LDG.E.64 R2, desc[UR10][R4.64] ;  /* 0x0000000a04027981 */ /* 0x0000e2000c1e1b00 */
[C---:B------:R-:W-:Y:S01]  /*0150*/  IADD3 R14, P0, R7.reuse, UR4, RZ ;  /* 0x00000004070e7c10 */ /* 0x040fe2000ff1e0ff */
[----:B------:R-:W-:Y:S01]  /*0160*/  ULDC UR4, c[0x0][0x264] ;  /* 0x0000990000047ab9 */ /* 0x000fe20000000800 */
[C---:B------:R-:W-:Y:S02]  /*0170*/  IADD3 R8, P1, R7.reuse, UR6, RZ ;  /* 0x0000000607087c10 */ /* 0x040fe4000ff3e0ff */
[----:B------:R-:W-:Y:S02]  /*0180*/  IADD3 R12, P2, R7, UR8, RZ ;  /* 0x00000008070c7c10 */ /* 0x000fe4000ff5e0ff */
[C---:B------:R-:W-:Y:S02]  /*0190*/  IADD3.X R15, R24.reuse, UR5, RZ, P0, !PT ;  /* 0x00000005180f7c10 */ /* 0x040fe400087fe4ff */
[C---:B------:R-:W-:Y:S02]  /*01a0*/  IADD3.X R9, R24.reuse, UR7, RZ, P1, !PT ;  /* 0x0000000718097c10 */ /* 0x040fe40008ffe4ff */
[----:B------:R-:W-:-:S02]  /*01b0*/  IADD3.X R13, R24, UR9, RZ, P2, !PT ;  /* 0x00000009180d7c10 */ /* 0x000fc400097fe4ff */
[----:B------:R-:W5:Y:S04]  /*01c0*/  LDG.E.64 R14, desc[UR10][R14.64] ;  /* 0x0000000a0e0e7981 */ /* 0x000f68000c1e1b00 */
[----:B------:R-:W5:Y:S04]  /*01d0*/  LDG.E.64 R8, desc[UR10][R8.64] ;  /* 0x0000000a08087981 */ /* 0x000f68000c1e1b00 */
[----:B------:R-:W5:Y:S01]  /*01e0*/  LDG.E.64 R12, desc[UR10][R12.64] ;  /* 0x0000000a0c0c7981 */ /* 0x000f62000c1e1b00 */
[----:B------:R-:W2:Y:S02]  /*01f0*/  S2UR UR6, SR_CTAID.Y ;  /* 0x00000000000679c3 */ /* 0x000ea40000002600 */
[----:B--2---:R-:W-:-:S02]  /*0200*/  IMAD R11, R17, UR6, RZ ;  /* 0x00000006110b7c24 */ /* 0x004fc4000f8e02ff */
[----:B0-----:R-:W-:-:S04]  /*0210*/  IMAD.WIDE.U32 R4, R16, UR6, RZ ;  /* 0x0000000610047c25 */ /* 0x001fc8000f8e00ff */
[----:B------:R-:W-:Y:S01]  /*0220*/  IMAD.IADD R11, R5, 0x1, R11 ;  /* 0x00000001050b7824 */ /* 0x000fe200078e020b */
[----:B---3--:R-:W-:-:S04]  /*0230*/  IADD3 R19, P1, -R2, R0, RZ ;  /* 0x0000000002137210 */ /* 0x008fc80007f3e1ff */
[----:B------:R-:W-:Y:S02]  /*0240*/  LOP3.LUT R10, R11, UR4, RZ, 0xfc, !PT ;  /* 0x000000040b0a7c12 */ /* 0x000fe4000f8efcff */
[----:B-1----:R-:W-:Y:S01]  /*0250*/  LEA R2, P2, R19, R6, 0x7 ;  /* 0x0000000613027211 */ /* 0x002fe200078438ff */
[----:B------:R-:W-:Y:S01]  /*0260*/  IMAD.X R0, RZ, RZ, ~R3, P1 ;  /* 0x000000ffff007224 */ /* 0x000fe200008e0e03 */
[----:B------:R-:W-:-:S04]  /*0270*/  ISETP.NE.U32.AND P0, PT, R10, RZ, PT ;  /* 0x000000ff0a00720c */ /* 0x000fc80003f05070 */
[----:B------:R-:W-:-:S09]  /*0280*/  LEA.HI.X R3, R19, RZ, R0, 0x7, P2 ;  /* 0x000000ff13037211 */ /* 0x000fd200010f3c00 */
[----:B------:R-:W-:Y:S05]  /*0290*/  @!P0 BRA `(.L_x_0) ;  /* 0x0000000000188947 */ /* 0x000fea0003800000 */
[----:B------:R-:W-:Y:S01]  /*02a0*/  IMAD.MOV.U32 R5, RZ, RZ, R11 ;  /* 0x000000ffff057224 */ /* 0x000fe200078e000b */
[----:B------:R-:W-:-:S07]  /*02b0*/  MOV R0, 0x2d0 ;  /* 0x000002d000007802 */ /* 0x000fce0000000f00 */
[----:B-----5:R-:W-:Y:S05]  /*02c0*/  CALL.REL.NOINC `($__internal_0_$__cuda_sm20_div_s64) ;  /* 0x0000000c00287944 */ /* 0x020fea0003c00000 */
[----:B------:R-:W-:Y:S02]  /*02d0*/  IMAD.MOV.U32 R10, RZ, RZ, R6 ;  /* 0x000000ffff0a7224 */ /* 0x000fe400078e0006 */
[----:B------:R-:W-:Y:S01]  /*02e0*/  IMAD.MOV.U32 R11, RZ, RZ, R19 ;  /* 0x000000ffff0b7224 */ /* 0x000fe200078e0013 */
[----:B------:R-:W-:Y:S06]  /*02f0*/  BRA `(.L_x_1) ;  /* 0x0000000000507947 */ /* 0x000fec0003800000 */
.L_x_0:
[----:B------:R-:W0:Y:S02]  /*0300*/  LDC R5, c[0x0][0x260] ;  /* 0x00009800ff057b82 */ /* 0x000e240000000800 */
[----:B0-----:R-:W0:Y:S01]  /*0310*/  I2F.U32.RP R0, R5 ;  /* 0x0000000500007306 */ /* 0x001e220000209000 */
[----:B------:R-:W-:-:S07]  /*0320*/  ISETP.NE.U32.AND P2, PT, R5, RZ, PT ;  /* 0x000000ff0500720c */ /* 0x000fce0003f45070 */
[----:B0-----:R-:W0:Y:S02]  /*0330*/  MUFU.RCP R0, R0 ;  /* 0x0000000000007308 */ /* 0x001e240000001000 */
[----:B0-----:R-:W-:-:S06]  /*0340*/  VIADD R10, R0, 0xffffffe ;  /* 0x0ffffffe000a7836 */ /* 0x001fcc0000000000 */
[----:B------:R0:W1:Y:S02]  /*0350*/  F2I.FTZ.U32.TRUNC.NTZ R11, R10 ;  /* 0x0000000a000b7305 */ /* 0x000064000021f000 */
[----:B0-----:R-:W-:Y:S02]  /*0360*/  IMAD.MOV.U32 R10, RZ, RZ, RZ ;  /* 0x000000ffff0a7224 */ /* 0x001fe400078e00ff */
[----:B-1----:R-:W-:-:S04]  /*0370*/  IMAD.MOV R6, RZ, RZ, -R11 ;  /* 0x000000ffff067224 */ /* 0x002fc800078e0a0b */
[----:B------:R-:W-:-:S04]  /*0380*/  IMAD R19, R6, R5, RZ ;  /* 0x0000000506137224 */ /* 0x000fc800078e02ff */
[----:B------:R-:W-:-:S06]  /*0390*/  IMAD.HI.U32 R11, R11, R19, R10 ;  /* 0x000000130b0b7227 */ /* 0x000fcc00078e000a */
[----:B------:R-:W-:-:S04]  /*03a0*/  IMAD.HI.U32 R10, R11, R4, RZ ;  /* 0x000000040b0a7227 */ /* 0x000fc800078e00ff */
[----:B------:R-:W-:Y:S02]  /*03b0*/  IMAD.MOV R6, RZ, RZ, -R10 ;  /* 0x000000ffff067224 */ /* 0x000fe400078e0a0a */
[----:B------:R-:W-:Y:S02]  /*03c0*/  IMAD.MOV.U32 R11, RZ, RZ, RZ ;  /* 0x000000ffff0b7224 */ /* 0x000fe400078e00ff */
[----:B------:R-:W-:-:S05]  /*03d0*/  IMAD R4, R5, R6, R4 ;  /* 0x0000000605047224 */ /* 0x000fca00078e0204 */
[----:B------:R-:W-:-:S13]  /*03e0*/  ISETP.GE.U32.AND P0, PT, R4, R5, PT ;  /* 0x000000050400720c */ /* 0x000fda0003f06070 */
[----:B------:R-:W-:Y:S02]  /*03f0*/  @P0 IMAD.IADD R4, R4, 0x1, -R5 ;  /* 0x0000000104040824 */ /* 0x000fe400078e0a05 */
[----:B------:R-:W-:-:S03]  /*0400*/  @P0 VIADD R10, R10, 0x1 ;  /* 0x000000010a0a0836 */ /* 0x000fc60000000000 */
[----:B------:R-:W-:-:S13]  /*0410*/  ISETP.GE.U32.AND P1, PT, R4, R5, PT ;  /* 0x000000050400720c */ /* 0x000fda0003f26070 */
[----:B------:R-:W-:Y:S01]  /*0420*/  @P1 VIADD R10, R10, 0x1 ;  /* 0x000000010a0a1836 */ /* 0x000fe20000000000 */
[----:B------:R-:W-:-:S07]  /*0430*/  @!P2 LOP3.LUT R10, RZ, R5, RZ, 0x33, !PT ;  /* 0x00000005ff0aa212 */ /* 0x000fce00078e33ff */
.L_x_1:
[----:B------:R-:W-:Y:S01]  /*0440*/  ULDC.64 UR4, c[0x0][0x228] ;  /* 0x00008a0000047ab9 */ /* 0x000fe20000000a00 */
[----:B------:R-:W0:Y:S01]  /*0450*/  S2UR UR7, SR_CTAID.Z ;  /* 0x00000000000779c3 */ /* 0x000e220000002700 */
[----:B------:R-:W-:Y:S01]  /*0460*/  IADD3 R4, P0, R7, UR4, RZ ;  /* 0x0000000407047c10 */ /* 0x000fe2000ff1e0ff */
[----:B------:R-:W-:Y:S01]  /*0470*/  ULDC.64 UR8, c[0x0][0x250] ;  /* 0x0000940000087ab9 */ /* 0x000fe20000000a00 */
[----:B------:R-:W-:Y:S02]  /*0480*/  ULDC UR14, c[0x0][0x264] ;  /* 0x00009900000e7ab9 */ /* 0x000fe40000000800 */
[----:B------:R-:W-:-:S06]  /*0490*/  IADD3.X R5, R24, UR5, RZ, P0, !PT ;  /* 0x0000000518057c10 */ /* 0x000fcc00087fe4ff */
[----:B------:R-:W2:Y:S01]  /*04a0*/  LDG.E.64 R4, desc[UR10][R4.64] ;  /* 0x0000000a04047981 */ /* 0x000ea2000c1e1b00 */
[----:B------:R-:W-:Y:S01]  /*04b0*/  LOP3.LUT R0, R17, UR14, RZ, 0xfc, !PT ;  /* 0x0000000e11007c12 */ /* 0x000fe2000f8efcff */
[----:B------:R-:W-:Y:S02]  /*04c0*/  IMAD.MOV.U32 R18, RZ, RZ, R10 ;  /* 0x000000ffff127224 */ /* 0x000fe400078e000a */
[----:B------:R-:W-:Y:S01]  /*04d0*/  IMAD.MOV.U32 R19, RZ, RZ, R11 ;  /* 0x000000ffff137224 */ /* 0x000fe200078e000b */
[----:B------:R-:W-:Y:S01]  /*04e0*/  ISETP.NE.U32.AND P0, PT, R0, RZ, PT ;  /* 0x000000ff0000720c */ /* 0x000fe20003f05070 */
[----:B0-----:R-:W-:Y:S02]  /*04f0*/  UIMAD.WIDE.U32 UR4, UR7, UR8, URZ ;  /* 0x00000008070472a5 */ /* 0x001fe4000f8e003f */
[----:B-----5:R-:W-:Y:S02]  /*0500*/  IMAD.WIDE.U32 R18, R12, UR7, R18 ;  /* 0x000000070c127c25 */ /* 0x020fe4000f8e0012 */
[----:B------:R-:W-:-:S02]  /*0510*/  UIMAD UR5, UR7, UR9, UR5 ;  /* 0x00000009070572a4 */ /* 0x000fc4000f8e0205 */
[----:B------:R-:W-:Y:S01]  /*0520*/  IMAD R21, R13, UR7, RZ ;  /* 0x000000070d157c24 */ /* 0x000fe2000f8e02ff */
[----:B------:R-:W-:Y:S01]  /*0530*/  IADD3 R25, P1, R8, R18, RZ ;  /* 0x0000001208197210 */ /* 0x000fe20007f3e0ff */
[----:B------:R-:W-:Y:S02]  /*0540*/  ULDC.64 UR8, c[0x0][0x258] ;  /* 0x0000960000087ab9 */ /* 0x000fe40000000a00 */
[----:B------:R-:W-:Y:S01]  /*0550*/  UIMAD.WIDE.U32 UR4, UR6, UR8, UR4 ;  /* 0x00000008060472a5 */ /* 0x000fe2000f8e0004 */
[----:B------:R-:W-:-:S03]  /*0560*/  IADD3.X R8, R9, R19, R21, P1, !PT ;  /* 0x0000001309087210 */ /* 0x000fc60000ffe415 */
[----:B------:R-:W-:Y:S02]  /*0570*/  UIMAD UR6, UR6, UR9, UR5 ;  /* 0x00000009060672a4 */ /* 0x000fe4000f8e0205 */
[----:B--2---:R-:W-:-:S04]  /*0580*/  IADD3 R7, P2, R4, UR4, RZ ;  /* 0x0000000404077c10 */ /* 0x004fc8000ff5e0ff */
[----:B------:R-:W-:Y:S01]  /*0590*/  IADD3.X R9, R5, UR6, RZ, P2, !PT ;  /* 0x0000000605097c10 */ /* 0x000fe200097fe4ff */
[----:B------:R-:W-:Y:S08]  /*05a0*/  @!P0 BRA `(.L_x_2) ;  /* 0x00000000001c8947 */ /* 0x000ff00003800000 */
[----:B------:R-:W-:Y:S01]  /*05b0*/  IMAD.MOV.U32 R4, RZ, RZ, R16 ;  /* 0x000000ffff047224 */ /* 0x000fe200078e0010 */
[----:B------:R-:W-:Y:S01]  /*05c0*/  MOV R0, 0x5f0 ;  /* 0x000005f000007802 */ /* 0x000fe20000000f00 */
[----:B------:R-:W-:-:S07]  /*05d0*/  IMAD.MOV.U32 R5, RZ, RZ, R17 ;  /* 0x000000ffff057224 */ /* 0x000fce00078e0011 */
[----:B------:R-:W-:Y:S05]  /*05e0*/  CALL.REL.NOINC `($__internal_0_$__cuda_sm20_div_s64) ;  /* 0x0000000800607944 */ /* 0x000fea0003c00000 */
[----:B------:R-:W-:Y:S02]  /*05f0*/  IMAD.MOV.U32 R4, RZ, RZ, R6 ;  /* 0x000000ffff047224 */ /* 0x000fe400078e0006 */
[----:B------:R-:W-:Y:S01]  /*0600*/  IMAD.MOV.U32 R5, RZ, RZ, R19 ;  /* 0x000000ffff057224 */ /* 0x000fe200078e0013 */
[----:B------:R-:W-:Y:S06]  /*0610*/  BRA `(.L_x_3) ;  /* 0x0000000000507947 */ /* 0x000fec0003800000 */
.L_x_2:
[----:B------:R-:W0:Y:S01]  /*0620*/  LDC R19, c[0x0][0x260] ;  /* 0x00009800ff137b82 */ /* 0x000e220000000800 */
[----:B------:R-:W-:Y:S01]  /*0630*/  IMAD.MOV.U32 R4, RZ, RZ, RZ ;  /* 0x000000ffff047224 */ /* 0x000fe200078e00ff */
[----:B0-----:R-:W0:Y:S01]  /*0640*/  I2F.U32.RP R6, R19 ;  /* 0x0000001300067306 */ /* 0x001e220000209000 */
[----:B------:R-:W-:-:S07]  /*0650*/  ISETP.NE.U32.AND P2, PT, R19, RZ, PT ;  /* 0x000000ff1300720c */ /* 0x000fce0003f45070 */
[----:B0-----:R-:W0:Y:S02]  /*0660*/  MUFU.RCP R6, R6 ;  /* 0x0000000600067308 */ /* 0x001e240000001000 */
[----:B0-----:R-:W-:-:S06]  /*0670*/  VIADD R18, R6, 0xffffffe ;  /* 0x0ffffffe06127836 */ /* 0x001fcc0000000000 */
[----:B------:R-:W0:Y:S02]  /*0680*/  F2I.FTZ.U32.TRUNC.NTZ R5, R18 ;  /* 0x0000001200057305 */ /* 0x000e24000021f000 */
[----:B0-----:R-:W-:-:S04]  /*0690*/  IMAD.MOV R0, RZ, RZ, -R5 ;  /* 0x000000ffff007224 */ /* 0x001fc800078e0a05 */
[----:B------:R-:W-:-:S04]  /*06a0*/  IMAD R21, R0, R19, RZ ;  /* 0x0000001300157224 */ /* 0x000fc800078e02ff */
[----:B------:R-:W-:-:S06]  /*06b0*/  IMAD.HI.U32 R21, R5, R21, R4 ;  /* 0x0000001505157227 */ /* 0x000fcc00078e0004 */
[----:B------:R-:W-:-:S04]  /*06c0*/  IMAD.HI.U32 R4, R21, R16, RZ ;  /* 0x0000001015047227 */ /* 0x000fc800078e00ff */
[----:B------:R-:W-:-:S04]  /*06d0*/  IMAD.MOV R5, RZ, RZ, -R4 ;  /* 0x000000ffff057224 */ /* 0x000fc800078e0a04 */
[----:B------:R-:W-:Y:S02]  /*06e0*/  IMAD R0, R19, R5, R16 ;  /* 0x0000000513007224 */ /* 0x000fe400078e0210 */
[----:B------:R-:W-:-:S03]  /*06f0*/  IMAD.MOV.U32 R5, RZ, RZ, RZ ;  /* 0x000000ffff057224 */ /* 0x000fc600078e00ff */
[----:B------:R-:W-:-:S13]  /*0700*/  ISETP.GE.U32.AND P0, PT, R0, R19, PT ;  /* 0x000000130000720c */ /* 0x000fda0003f06070 */
[----:B------:R-:W-:Y:S02]  /*0710*/  @P0 IMAD.IADD R0, R0, 0x1, -R19 ;  /* 0x0000000100000824 */ /* 0x000fe400078e0a13 */
[----:B------:R-:W-:-:S03]  /*0720*/  @P0 VIADD R4, R4, 0x1 ;  /* 0x0000000104040836 */ /* 0x000fc60000000000 */
[----:B------:R-:W-:-:S13]  /*0730*/  ISETP.GE.U32.AND P1, PT, R0, R19, PT ;  /* 0x000000130000720c */ /* 0x000fda0003f26070 */
[----:B------:R-:W-:Y:S01]  /*0740*/  @P1 VIADD R4, R4, 0x1 ;  /* 0x0000000104041836 */ /* 0x000fe20000000000 */
[----:B------:R-:W-:-:S07]  /*0750*/  @!P2 LOP3.LUT R4, RZ, R19, RZ, 0x33, !PT ;  /* 0x00000013ff04a212 */ /* 0x000fce00078e33ff */
.L_x_3:
[----:B------:R-:W-:Y:S01]  /*0760*/  IADD3 R0, P0, R12, -R10, RZ ;  /* 0x8000000a0c007210 */ /* 0x000fe20007f1e0ff */
[----:B------:R-:W-:Y:S01]  /*0770*/  BSSY B0, `(.L_x_4) ;  /* 0x0000022000007945 */ /* 0x000fe20003800000 */
[----:B------:R-:W-:-:S03]  /*0780*/  SHF.L.U64.HI R6, R14, 0x7, R15 ;  /* 0x000000070e067819 */ /* 0x000fc6000001020f */
[----:B------:R-:W-:Y:S01]  /*0790*/  IMAD.X R13, R13, 0x1, ~R11, P0 ;  /* 0x000000010d0d7824 */ /* 0x000fe200000e0e0b */
[----:B------:R-:W-:-:S04]  /*07a0*/  ISETP.GT.U32.AND P0, PT, R0, RZ, PT ;  /* 0x000000ff0000720c */ /* 0x000fc80003f04070 */
[----:B------:R-:W-:-:S04]  /*07b0*/  ISETP.GT.AND.EX P0, PT, R13, RZ, PT, P0 ;  /* 0x000000ff0d00720c */ /* 0x000fc80003f04300 */
[----:B------:R-:W-:Y:S02]  /*07c0*/  SEL R11, R0, RZ, P0 ;  /* 0x000000ff000b7207 */ /* 0x000fe40000000000 */
[----:B------:R-:W-:Y:S02]  /*07d0*/  SEL R13, R13, RZ, P0 ;  /* 0x000000ff0d0d7207 */ /* 0x000fe40000000000 */
[----:B------:R-:W-:-:S04]  /*07e0*/  ISETP.LT.U32.AND P0, PT, R11, R4, PT ;  /* 0x000000040b00720c */ /* 0x000fc80003f01070 */
[----:B------:R-:W-:-:S04]  /*07f0*/  ISETP.LT.AND.EX P0, PT, R13, R5, PT, P0 ;  /* 0x000000050d00720c */ /* 0x000fc80003f01300 */
[----:B------:R-:W-:Y:S02]  /*0800*/  SEL R0, R11, R4, P0 ;  /* 0x000000040b007207 */ /* 0x000fe40000000000 */
[----:B------:R-:W-:Y:S02]  /*0810*/  SEL R5, R13, R5, P0 ;  /* 0x000000050d057207 */ /* 0x000fe40000000000 */
[----:B------:R-:W-:Y:S02]  /*0820*/  SHF.R.U64 R13, R16, 0x2, R17 ;  /* 0x00000002100d7819 */ /* 0x000fe40000001211 */
[--C-:B------:R-:W-:Y:S02]  /*0830*/  SHF.R.U64 R23, R0, 0x1, R5.reuse ;  /* 0x0000000100177819 */ /* 0x100fe40000001205 */
[----:B------:R-:W-:Y:S02]  /*0840*/  SHF.R.U32.HI R18, RZ, 0x1, R5 ;  /* 0x00000001ff127819 */ /* 0x000fe40000011605 */
[----:B------:R-:W-:-:S02]  /*0850*/  ISETP.GE.U32.AND P0, PT, R2, R23, PT ;  /* 0x000000170200720c */ /* 0x000fc40003f06070 */
[----:B------:R-:W-:Y:S01]  /*0860*/  SHF.R.U32.HI R0, RZ, 0x2, R17 ;  /* 0x00000002ff007819 */ /* 0x000fe20000011611 */
[----:B------:R-:W-:Y:S01]  /*0870*/  IMAD.SHL.U32 R17, R14, 0x80, RZ ;  /* 0x000000800e117824 */ /* 0x000fe200078e00ff */
[----:B------:R-:W-:-:S13]  /*0880*/  ISETP.GE.AND.EX P0, PT, R3, R18, PT, P0 ;  /* 0x000000120300720c */ /* 0x000fda0003f06300 */
[----:B------:R-:W-:Y:S05]  /*0890*/  @P0 BRA `(.L_x_5) ;  /* 0x00000000003c0947 */ /* 0x000fea0003800000 */
[----:B------:R-:W-:Y:S02]  /*08a0*/  ULDC.64 UR4, c[0x0][0x218] ;  /* 0x0000860000047ab9 */ /* 0x000fe40000000a00 */
[----:B------:R-:W-:-:S04]  /*08b0*/  IADD3 R21, P0, R7, UR4, RZ ;  /* 0x0000000407157c10 */ /* 0x000fc8000ff1e0ff */
[----:B------:R-:W-:-:S09]  /*08c0*/  IADD3.X R12, R9, UR5, RZ, P0, !PT ;  /* 0x00000005090c7c10 */ /* 0x000fd200087fe4ff */
.L_x_6:
[----:B------:R-:W-:-:S04]  /*08d0*/  LEA R10, P0, R2, R25, 0x1 ;  /* 0x00000019020a7211 */ /* 0x000fc800078008ff */
[----:B------:R-:W-:-:S05]  /*08e0*/  LEA.HI.X R11, R2, R8, R3, 0x1, P0 ;  /* 0x00000008020b7211 */ /* 0x000fca00000f0c03 */
[----:B------:R-:W2:Y:S01]  /*08f0*/  LD.E.U16 R10, desc[UR10][R10.64] ;  /* 0x0000000a0a0a7980 */ /* 0x000ea2000c101500 */
[----:B0-----:R-:W-:-:S04]  /*0900*/  LEA R4, P0, R2, R21, 0x2 ;  /* 0x0000001502047211 */ /* 0x001fc800078010ff */
[----:B------:R-:W-:Y:S02]  /*0910*/  LEA.HI.X R5, R2, R12, R3, 0x2, P0 ;  /* 0x0000000c02057211 */ /* 0x000fe400000f1403 */
[----:B------:R-:W-:-:S05]  /*0920*/  IADD3 R2, P0, R17, R2, RZ ;  /* 0x0000000211027210 */ /* 0x000fca0007f1e0ff */
[----:B------:R-:W-:Y:S01]  /*0930*/  IMAD.X R3, R6, 0x1, R3, P0 ;  /* 0x0000000106037824 */ /* 0x000fe200000e0603 */
[----:B------:R-:W-:-:S04]  /*0940*/  ISETP.GE.U32.AND P0, PT, R2, R23, PT ;  /* 0x000000170200720c */ /* 0x000fc80003f06070 */
[----:B------:R-:W-:Y:S01]  /*0950*/  ISETP.GE.AND.EX P0, PT, R3, R18, PT, P0 ;  /* 0x000000120300720c */ /* 0x000fe20003f06300 */
[----:B--2---:R-:W-:-:S05]  /*0960*/  IMAD.U32 R19, R10, 0x10000, RZ ;  /* 0x000100000a137824 */ /* 0x004fca00078e00ff */
[----:B------:R0:W-:Y:S07]  /*0970*/  STG.E desc[UR10][R4.64], R19 ;  /* 0x0000001304007986 */ /* 0x0001ee000c10190a */
[----:B------:R-:W-:Y:S05]  /*0980*/  @!P0 BRA `(.L_x_6) ;  /* 0xfffffffc00d08947 */ /* 0x000fea000383ffff */
.L_x_5:
[----:B------:R-:W-:Y:S05]  /*0990*/  BSYNC B0 ;  /* 0x0000000000007941 */ /* 0x000fea0003800000 */
.L_x_4:
[----:B------:R-:W-:-:S04]  /*09a0*/  ISETP.GE.U32.AND P0, PT, R2, R13, PT ;  /* 0x0000000d0200720c */ /* 0x000fc80003f06070 */
[----:B------:R-:W-:-:S13]  /*09b0*/  ISETP.GE.AND.EX P0, PT, R3, R0, PT, P0 ;  /* 0x000000000300720c */ /* 0x000fda0003f06300 */
[----:B------:R-:W-:Y:S05]  /*09c0*/  @P0 EXIT ;  /* 0x000000000000094d */ /* 0x000fea0003800000 */
[----:B------:R-:W-:Y:S01]  /*09d0*/  LOP3.LUT R12, RZ, R2, RZ, 0x33, !PT ;  /* 0x00000002ff0c7212 */ /* 0x000fe200078e33ff */
[----:B------:R-:W-:Y:S01]  /*09e0*/  BSSY B0, `(.L_x_7) ;  /* 0x000001f000007945 */ /* 0x000fe20003800000 */
[----:B0-----:R-:W-:Y:S02]  /*09f0*/  LOP3.LUT R19, RZ, R3, RZ, 0x33, !PT ;  /* 0x00000003ff137212 */ /* 0x001fe400078e33ff */
[----:B------:R-:W-:-:S05]  /*0a00*/  IADD3 R12, P0, R12, R13, RZ ;  /* 0x0000000d0c0c7210 */ /* 0x000fca0007f1e0ff */
[----:B------:R-:W-:-:S05]  /*0a10*/  IMAD.X R19, R19, 0x1, R0, P0 ;  /* 0x0000000113137824 */ /* 0x000fca00000e0600 */
[----:B------:R-:W-:-:S04]  /*0a20*/  LOP3.LUT R4, R19, R6, RZ, 0xfc, !PT ;  /* 0x0000000613047212 */ /* 0x000fc800078efcff */
[----:B------:R-:W-:-:S13]  /*0a30*/  ISETP.NE.U32.AND P0, PT, R4, RZ, PT ;  /* 0x000000ff0400720c */ /* 0x000fda0003f05070 */
[----:B------:R-:W-:Y:S05]  /*0a40*/  @!P0 BRA `(.L_x_8) ;  /* 0x0000000000148947 */ /* 0x000fea0003800000 */
[----:B------:R-:W-:-:S07]  /*0a50*/  MOV R8, 0xa70 ;  /* 0x00000a7000087802 */ /* 0x000fce0000000f00 */
[----:B------:R-:W-:Y:S05]  /*0a60*/  CALL.REL.NOINC `($__internal_1_$__cuda_sm20_div_u64) ;  /* 0x0000000800907944 */ /* 0x000fea0003c00000 */
[----:B------:R-:W-:Y:S02]  /*0a70*/  IMAD.MOV.U32 R4, RZ, RZ, R10 ;  /* 0x000000ffff047224 */ /* 0x000fe400078e000a */
[----:B------:R-:W-:Y:S01]  /*0a80*/  IMAD.MOV.U32 R5, RZ, RZ, R11 ;  /* 0x000000ffff057224 */ /* 0x000fe200078e000b */
[----:B------:R-:W-:Y:S06]  /*0a90*/  BRA `(.L_x_9) ;  /* 0x00000000004c7947 */ /* 0x000fec0003800000 */
.L_x_8:
[----:B------:R-:W0:Y:S01]  /*0aa0*/  I2F.U32.RP R8, R17 ;  /* 0x0000001100087306 */ /* 0x000e220000209000 */
        /* <DEDUP_REMOVED lines=18> */
.L_x_9:
[----:B------:R-:W-:Y:S05]  /*0bd0*/  BSYNC B0 ;  /* 0x0000000000007941 */ /* 0x000fea0003800000 */
.L_x_7:
[C---:B------:R-:W-:Y:S01]  /*0be0*/  VIADD R10, R4.reuse, 0x1 ;  /* 0x00000001040a7836 */ /* 0x040fe20000000000 */
[----:B------:R-:W-:Y:S01]  /*0bf0*/  ISETP.GE.U32.AND P0, PT, R4, 0x3, PT ;  /* 0x000000030400780c */ /* 0x000fe20003f06070 */
[----:B------:R-:W-:Y:S03]  /*0c00*/  BSSY B0, `(.L_x_10) ;  /* 0x0000019000007945 */ /* 0x000fe60003800000 */
[----:B------:R-:W-:Y:S02]  /*0c10*/  LOP3.LUT R10, R10, 0x3, RZ, 0xc0, !PT ;  /* 0x000000030a0a7812 */ /* 0x000fe400078ec0ff */
[----:B------:R-:W-:Y:S02]  /*0c20*/  ISETP.GE.U32.AND.EX P0, PT, R5, RZ, PT, P0 ;  /* 0x000000ff0500720c */ /* 0x000fe40003f06100 */
[----:B------:R-:W-:-:S04]  /*0c30*/  ISETP.NE.U32.AND P1, PT, R10, RZ, PT ;  /* 0x000000ff0a00720c */ /* 0x000fc80003f25070 */
[----:B------:R-:W-:-:S13]  /*0c40*/  ISETP.NE.AND.EX P1, PT, RZ, RZ, PT, P1 ;  /* 0x000000ffff00720c */ /* 0x000fda0003f25310 */
[----:B------:R-:W-:Y:S05]  /*0c50*/  @!P1 BRA `(.L_x_11) ;  /* 0x00000000004c9947 */ /* 0x000fea0003800000 */
[----:B------:R-:W-:Y:S01]  /*0c60*/  ULDC.64 UR4, c[0x0][0x218] ;  /* 0x0000860000047ab9 */ /* 0x000fe20000000a00 */
[----:B------:R-:W-:Y:S01]  /*0c70*/  IMAD.MOV.U32 R12, RZ, RZ, RZ ;  /* 0x000000ffff0c7224 */ /* 0x000fe200078e00ff */
[----:B------:R-:W-:Y:S02]  /*0c80*/  LEA R4, P1, R2, UR4, 0x2 ;  /* 0x0000000402047c11 */ /* 0x000fe4000f8210ff */
[----:B------:R-:W-:Y:S02]  /*0c90*/  SHF.L.U64.HI R19, R14, 0x9, R15 ;  /* 0x000000090e137819 */ /* 0x000fe4000001020f */
[----:B------:R-:W-:Y:S02]  /*0ca0*/  IADD3 R11, P2, R4, R7, RZ ;  /* 0x00000007040b7210 */ /* 0x000fe40007f5e0ff */
[----:B------:R-:W-:-:S05]  /*0cb0*/  LEA.HI.X R8, R2, UR5, R3, 0x2, P1 ;  /* 0x0000000502087c11 */ /* 0x000fca00088f1403 */
[----:B------:R-:W-:-:S07]  /*0cc0*/  IMAD.X R8, R8, 0x1, R9, P2 ;  /* 0x0000000108087824 */ /* 0x000fce00010e0609 */
.L_x_12:
[----:B------:R-:W-:Y:S01]  /*0cd0*/  IMAD.MOV.U32 R4, RZ, RZ, R11 ;  /* 0x000000ffff047224 */ /* 0x000fe200078e000b */
[----:B------:R-:W-:Y:S01]  /*0ce0*/  IADD3 R10, P1, R10, -0x1, RZ ;  /* 0xffffffff0a0a7810 */ /* 0x000fe20007f3e0ff */
[----:B------:R-:W-:Y:S01]  /*0cf0*/  IMAD.MOV.U32 R5, RZ, RZ, R8 ;  /* 0x000000ffff057224 */ /* 0x000fe200078e0008 */
[----:B------:R-:W-:Y:S02]  /*0d00*/  IADD3 R2, P3, R17, R2, RZ ;  /* 0x0000000211027210 */ /* 0x000fe40007f7e0ff */
[----:B------:R-:W-:Y:S02]  /*0d10*/  IADD3.X R12, R12, -0x1, RZ, P1, !PT ;  /* 0xffffffff0c0c7810 */ /* 0x000fe40000ffe4ff */
[----:B------:R0:W-:Y:S01]  /*0d20*/  STG.E desc[UR10][R4.64], RZ ;  /* 0x000000ff04007986 */ /* 0x0001e2000c10190a */
[----:B------:R-:W-:Y:S01]  /*0d30*/  ISETP.NE.U32.AND P1, PT, R10, RZ, PT ;  /* 0x000000ff0a00720c */ /* 0x000fe20003f25070 */
[----:B------:R-:W-:Y:S01]  /*0d40*/  IMAD.X R3, R6, 0x1, R3, P3 ;  /* 0x0000000106037824 */ /* 0x000fe200018e0603 */
[----:B------:R-:W-:-:S02]  /*0d50*/  LEA R11, P2, R14, R11, 0x9 ;  /* 0x0000000b0e0b7211 */ /* 0x000fc400078448ff */
[----:B------:R-:W-:-:S03]  /*0d60*/  ISETP.NE.AND.EX P1, PT, R12, RZ, PT, P1 ;  /* 0x000000ff0c00720c */ /* 0x000fc60003f25310 */
[----:B------:R-:W-:-:S10]  /*0d70*/  IMAD.X R8, R8, 0x1, R19, P2 ;  /* 0x0000000108087824 */ /* 0x000fd400010e0613 */
[----:B0-----:R-:W-:Y:S05]  /*0d80*/  @P1 BRA `(.L_x_12) ;  /* 0xfffffffc00d01947 */ /* 0x001fea000383ffff */
.L_x_11:
[----:B------:R-:W-:Y:S05]  /*0d90*/  BSYNC B0 ;  /* 0x0000000000007941 */ /* 0x000fea0003800000 */
.L_x_10:
[----:B------:R-:W-:Y:S05]  /*0da0*/  @!P0 EXIT ;  /* 0x000000000000894d */ /* 0x000fea0003800000 */
[----:B------:R-:W-:Y:S01]  /*0db0*/  ULDC.64 UR4, c[0x0][0x218] ;  /* 0x0000860000047ab9 */ /* 0x000fe20000000a00 */
[C---:B------:R-:W-:Y:S01]  /*0dc0*/  SHF.L.U64.HI R19, R14.reuse, 0x9, R15 ;  /* 0x000000090e137819 */ /* 0x040fe2000001020f */
[----:B------:R-:W-:Y:S01]  /*0dd0*/  IMAD.SHL.U32 R21, R14, 0x200, RZ ;  /* 0x000002000e157824 */ /* 0x000fe200078e00ff */
[----:B------:R-:W-:-:S04]  /*0de0*/  LEA R4, P0, R2, UR4, 0x2 ;  /* 0x0000000402047c11 */ /* 0x000fc8000f8010ff */
[----:B------:R-:W-:Y:S02]  /*0df0*/  IADD3 R7, P1, R4, R7, RZ ;  /* 0x0000000704077210 */ /* 0x000fe40007f3e0ff */
[----:B------:R-:W-:-:S05]  /*0e00*/  LEA.HI.X R4, R2, UR5, R3, 0x2, P0 ;  /* 0x0000000502047c11 */ /* 0x000fca00080f1403 */
[----:B------:R-:W-:-:S07]  /*0e10*/  IMAD.X R15, R4, 0x1, R9, P1 ;  /* 0x00000001040f7824 */ /* 0x000fce00008e0609 */
.L_x_13:
[----:B------:R-:W-:Y:S01]  /*0e20*/  IADD3 R8, P0, R7, R21, RZ ;  /* 0x0000001507087210 */ /* 0x000fe20007f1e0ff */
[----:B------:R-:W-:-:S04]  /*0e30*/  IMAD.MOV.U32 R14, RZ, RZ, R7 ;  /* 0x000000ffff0e7224 */ /* 0x000fc800078e0007 */
[--C-:B------:R-:W-:Y:S01]  /*0e40*/  IMAD.X R9, R15, 0x1, R19.reuse, P0 ;  /* 0x000000010f097824 */ /* 0x100fe200000e0613 */
[-C--:B------:R-:W-:Y:S01]  /*0e50*/  IADD3 R10, P0, R8, R21.reuse, RZ ;  /* 0x00000015080a7210 */ /* 0x080fe20007f1e0ff */
[----:B------:R0:W-:Y:S03]  /*0e60*/  STG.E desc[UR10][R14.64], RZ ;  /* 0x000000ff0e007986 */ /* 0x0001e6000c10190a */
[----:B------:R-:W-:Y:S01]  /*0e70*/  IADD3 R4, P2, R10, R21, RZ ;  /* 0x000000150a047210 */ /* 0x000fe20007f5e0ff */
[----:B------:R-:W-:Y:S01]  /*0e80*/  IMAD.X R11, R9, 0x1, R19, P0 ;  /* 0x00000001090b7824 */ /* 0x000fe200000e0613 */
[----:B------:R-:W-:Y:S01]  /*0e90*/  IADD3 R2, P0, P1, R17, R2, R17 ;  /* 0x0000000211027210 */ /* 0x000fe2000791e011 */
[----:B------:R1:W-:Y:S02]  /*0ea0*/  STG.E desc[UR10][R8.64], RZ ;  /* 0x000000ff08007986 */ /* 0x0003e4000c10190a */
[----:B------:R-:W-:Y:S01]  /*0eb0*/  IMAD.X R5, R11, 0x1, R19, P2 ;  /* 0x000000010b057824 */ /* 0x000fe200010e0613 */
[----:B------:R-:W-:Y:S01]  /*0ec0*/  IADD3.X R3, R6, R3, R6, P0, P1 ;  /* 0x0000000306037210 */ /* 0x000fe200007e2406 */
[----:B------:R1:W-:Y:S01]  /*0ed0*/  STG.E desc[UR10][R10.64], RZ ;  /* 0x000000ff0a007986 */ /* 0x0003e2000c10190a */
[----:B------:R-:W-:-:S03]  /*0ee0*/  IADD3 R2, P0, P1, R17, R2, R17 ;  /* 0x0000000211027210 */ /* 0x000fc6000791e011 */
[----:B------:R1:W-:Y:S01]  /*0ef0*/  STG.E desc[UR10][R4.64], RZ ;  /* 0x000000ff04007986 */ /* 0x0003e2000c10190a */
[----:B------:R-:W-:Y:S02]  /*0f00*/  IADD3.X R3, R6, R3, R6, P0, P1 ;  /* 0x0000000306037210 */ /* 0x000fe400007e2406 */
[----:B------:R-:W-:Y:S02]  /*0f10*/  ISETP.GE.U32.AND P0, PT, R2, R13, PT ;  /* 0x0000000d0200720c */ /* 0x000fe40003f06070 */
[----:B------:R-:W-:Y:S02]  /*0f20*/  IADD3 R7, P1, R4, R21, RZ ;  /* 0x0000001504077210 */ /* 0x000fe40007f3e0ff */
[----:B------:R-:W-:-:S03]  /*0f30*/  ISETP.GE.AND.EX P0, PT, R3, R0, PT, P0 ;  /* 0x000000000300720c */ /* 0x000fc60003f06300 */
[----:B0-----:R-:W-:-:S10]  /*0f40*/  IMAD.X R15, R5, 0x1, R19, P1 ;  /* 0x00000001050f7824 */ /* 0x001fd400008e0613 */
[----:B-1----:R-:W-:Y:S05]  /*0f50*/  @!P0 BRA `(.L_x_13) ;  /* 0xfffffffc00b08947 */ /* 0x002fea000383ffff */
[----:B------:R-:W-:Y:S05]  /*0f60*/  EXIT ;  /* 0x000000000000794d */ /* 0x000fea0003800000 */
        .weak           $__internal_0_$__cuda_sm20_div_s64
        .type           $__internal_0_$__cuda_sm20_div_s64,@function
        .size           $__internal_0_$__cuda_sm20_div_s64,($__internal_1_$__cuda_sm20_div_u64 - $__internal_0_$__cuda_sm20_div_s64)
$__internal_0_$__cuda_sm20_div_s64:
[----:B------:R-:W-:Y:S02]  /*0f70*/  IADD3 R18, P1, RZ, -UR12, RZ ;  /* 0x8000000cff127c10 */ /* 0x000fe4000ff3e0ff */
[----:B------:R-:W-:Y:S02]  /*0f80*/  ISETP.LE.AND P0, PT, RZ, UR13, PT ;  /* 0x0000000dff007c0c */ /* 0x000fe4000bf03270 */
[----:B------:R-:W-:Y:S01]  /*0f90*/  ISETP.GE.AND P3, PT, R5, RZ, PT ;  /* 0x000000ff0500720c */ /* 0x000fe20003f66270 */
[----:B------:R-:W-:Y:S01]  /*0fa0*/  IMAD.X R6, RZ, RZ, ~UR13, P1 ;  /* 0x8000000dff067e24 */ /* 0x000fe200088e06ff */
[----:B------:R-:W-:-:S04]  /*0fb0*/  SEL R18, R18, UR12, !P0 ;  /* 0x0000000c12127c07 */ /* 0x000fc8000c000000 */
[----:B------:R-:W-:-:S04]  /*0fc0*/  SEL R19, R6, UR13, !P0 ;  /* 0x0000000d06137c07 */ /* 0x000fc8000c000000 */
[----:B------:R-:W0:Y:S08]  /*0fd0*/  I2F.U64.RP R6, R18 ;  /* 0x0000001200067312 */ /* 0x000e300000309000 */
[----:B0-----:R-:W0:Y:S02]  /*0fe0*/  MUFU.RCP R6, R6 ;  /* 0x0000000600067308 */ /* 0x001e240000001000 */
[----:B0-----:R-:W-:-:S06]  /*0ff0*/  VIADD R22, R6, 0x1ffffffe ;  /* 0x1ffffffe06167836 */ /* 0x001fcc0000000000 */
[----:B------:R-:W0:Y:S02]  /*1000*/  F2I.U64.TRUNC R22, R22 ;  /* 0x0000001600167311 */ /* 0x000e24000020d800 */
[----:B0-----:R-:W-:-:S04]  /*1010*/  IMAD.WIDE.U32 R20, R22, R18, RZ ;  /* 0x0000001216147225 */ /* 0x001fc800078e00ff */
[----:B------:R-:W-:Y:S01]  /*1020*/  IMAD R21, R22, R19, R21 ;  /* 0x0000001316157224 */ /* 0x000fe200078e0215 */
[----:B------:R-:W-:-:S03]  /*1030*/  IADD3 R27, P0, RZ, -R20, RZ ;  /* 0x80000014ff1b7210 */ /* 0x000fc60007f1e0ff */
[----:B------:R-:W-:Y:S02]  /*1040*/  IMAD R21, R23, R18, R21 ;  /* 0x0000001217157224 */ /* 0x000fe400078e0215 */
[----:B------:R-:W-:-:S04]  /*1050*/  IMAD.HI.U32 R20, R22, R27, RZ ;  /* 0x0000001b16147227 */ /* 0x000fc800078e00ff */
[----:B------:R-:W-:Y:S02]  /*1060*/  IMAD.X R29, RZ, RZ, ~R21, P0 ;  /* 0x000000ffff1d7224 */ /* 0x000fe400000e0e15 */
[----:B------:R-:W-:Y:S02]  /*1070*/  IMAD.MOV.U32 R21, RZ, RZ, R22 ;  /* 0x000000ffff157224 */ /* 0x000fe400078e0016 */
[----:B------:R-:W-:-:S04]  /*1080*/  IMAD.WIDE.U32 R20, P0, R22, R29, R20 ;  /* 0x0000001d16147225 */ /* 0x000fc80007800014 */
[----:B------:R-:W-:-:S04]  /*1090*/  IMAD.HI.U32 R20, P1, R23, R27, R20 ;  /* 0x0000001b17147227 */ /* 0x000fc80007820014 */
[CC--:B------:R-:W-:Y:S02]  /*10a0*/  IMAD R21, R23.reuse, R29.reuse, RZ ;  /* 0x0000001d17157224 */ /* 0x0c0fe400078e02ff */
[----:B------:R-:W-:-:S03]  /*10b0*/  IMAD.HI.U32 R29, R23, R29, RZ ;  /* 0x0000001d171d7227 */ /* 0x000fc600078e00ff */
[----:B------:R-:W-:Y:S01]  /*10c0*/  IADD3 R21, P2, R21, R20, RZ ;  /* 0x0000001415157210 */ /* 0x000fe20007f5e0ff */
[----:B------:R-:W-:Y:S01]  /*10d0*/  IMAD.X R6, R29, 0x1, R23, P0 ;  /* 0x000000011d067824 */ /* 0x000fe200000e0617 */
[----:B------:R-:W-:-:S03]  /*10e0*/  IADD3 R29, P4, RZ, -R4, RZ ;  /* 0x80000004ff1d7210 */ /* 0x000fc60007f9e0ff */
[----:B------:R-:W-:Y:S01]  /*10f0*/  IMAD.WIDE.U32 R22, R21, R18, RZ ;  /* 0x0000001215167225 */ /* 0x000fe200078e00ff */
[----:B------:R-:W-:-:S03]  /*1100*/  IADD3.X R6, RZ, RZ, R6, P2, P1 ;  /* 0x000000ffff067210 */ /* 0x000fc600017e2406 */
[----:B------:R-:W-:Y:S01]  /*1110*/  IMAD R27, R21, R19, R23 ;  /* 0x00000013151b7224 */ /* 0x000fe200078e0217 */
[----:B------:R-:W-:-:S03]  /*1120*/  IADD3 R23, P0, RZ, -R22, RZ ;  /* 0x80000016ff177210 */ /* 0x000fc60007f1e0ff */
[----:B------:R-:W-:Y:S02]  /*1130*/  IMAD R27, R6, R18, R27 ;  /* 0x00000012061b7224 */ /* 0x000fe400078e021b */
[----:B------:R-:W-:-:S04]  /*1140*/  IMAD.HI.U32 R20, R21, R23, RZ ;  /* 0x0000001715147227 */ /* 0x000fc800078e00ff */
[----:B------:R-:W-:-:S04]  /*1150*/  IMAD.X R27, RZ, RZ, ~R27, P0 ;  /* 0x000000ffff1b7224 */ /* 0x000fc800000e0e1b */
[----:B------:R-:W-:-:S04]  /*1160*/  IMAD.WIDE.U32 R20, P0, R21, R27, R20 ;  /* 0x0000001b15147225 */ /* 0x000fc80007800014 */
[----:B------:R-:W-:Y:S01]  /*1170*/  IMAD.HI.U32 R21, P1, R6, R23, R20 ;  /* 0x0000001706157227 */ /* 0x000fe20007820014 */
[----:B------:R-:W-:-:S03]  /*1180*/  SEL R23, R29, R4, !P3 ;  /* 0x000000041d177207 */ /* 0x000fc60005800000 */
[CC--:B------:R-:W-:Y:S02]  /*1190*/  IMAD R20, R6.reuse, R27.reuse, RZ ;  /* 0x0000001b06147224 */ /* 0x0c0fe400078e02ff */
[----:B------:R-:W-:Y:S02]  /*11a0*/  IMAD.X R4, RZ, RZ, ~R5, P4 ;  /* 0x000000ffff047224 */ /* 0x000fe400020e0e05 */
[----:B------:R-:W-:Y:S01]  /*11b0*/  IMAD.HI.U32 R27, R6, R27, RZ ;  /* 0x0000001b061b7227 */ /* 0x000fe200078e00ff */
[----:B------:R-:W-:Y:S02]  /*11c0*/  IADD3 R29, P2, R20, R21, RZ ;  /* 0x00000015141d7210 */ /* 0x000fe40007f5e0ff */
[----:B------:R-:W-:Y:S01]  /*11d0*/  SEL R4, R4, R5, !P3 ;  /* 0x0000000504047207 */ /* 0x000fe20005800000 */
[----:B------:R-:W-:Y:S02]  /*11e0*/  IMAD.X R27, R27, 0x1, R6, P0 ;  /* 0x000000011b1b7824 */ /* 0x000fe400000e0606 */
[----:B------:R-:W-:-:S03]  /*11f0*/  IMAD.HI.U32 R20, R29, R23, RZ ;  /* 0x000000171d147227 */ /* 0x000fc600078e00ff */
[----:B------:R-:W-:Y:S01]  /*1200*/  IADD3.X R27, RZ, RZ, R27, P2, P1 ;  /* 0x000000ffff1b7210 */ /* 0x000fe200017e241b */
[----:B------:R-:W-:Y:S02]  /*1210*/  IMAD.MOV.U32 R21, RZ, RZ, RZ ;  /* 0x000000ffff157224 */ /* 0x000fe400078e00ff */
[----:B------:R-:W-:-:S04]  /*1220*/  IMAD.WIDE.U32 R20, R29, R4, R20 ;  /* 0x000000041d147225 */ /* 0x000fc800078e0014 */
[C---:B------:R-:W-:Y:S02]  /*1230*/  IMAD R6, R27.reuse, R4, RZ ;  /* 0x000000041b067224 */ /* 0x040fe400078e02ff */
[----:B------:R-:W-:-:S04]  /*1240*/  IMAD.HI.U32 R21, P0, R27, R23, R20 ;  /* 0x000000171b157227 */ /* 0x000fc80007800014 */
[----:B------:R-:W-:Y:S01]  /*1250*/  IMAD.HI.U32 R29, R27, R4, RZ ;  /* 0x000000041b1d7227 */ /* 0x000fe200078e00ff */
[----:B------:R-:W-:-:S03]  /*1260*/  IADD3 R27, P1, R6, R21, RZ ;  /* 0x00000015061b7210 */ /* 0x000fc60007f3e0ff */
[----:B------:R-:W-:Y:S02]  /*1270*/  IMAD.X R29, RZ, RZ, R29, P0 ;  /* 0x000000ffff1d7224 */ /* 0x000fe400000e061d */
[----:B------:R-:W-:-:S04]  /*1280*/  IMAD.WIDE.U32 R20, R27, R18, RZ ;  /* 0x000000121b147225 */ /* 0x000fc800078e00ff */
[----:B------:R-:W-:Y:S02]  /*1290*/  IMAD.X R29, RZ, RZ, R29, P1 ;  /* 0x000000ffff1d7224 */ /* 0x000fe400008e061d */
[----:B------:R-:W-:Y:S01]  /*12a0*/  IMAD R6, R27, R19, R21 ;  /* 0x000000131b067224 */ /* 0x000fe200078e0215 */
[----:B------:R-:W-:-:S03]  /*12b0*/  IADD3 R21, P1, -R20, R23, RZ ;  /* 0x0000001714157210 */ /* 0x000fc60007f3e1ff */
[-C--:B------:R-:W-:Y:S01]  /*12c0*/  IMAD R23, R29, R18.reuse, R6 ;  /* 0x000000121d177224 */ /* 0x080fe200078e0206 */
[----:B------:R-:W-:-:S03]  /*12d0*/  ISETP.GE.U32.AND P0, PT, R21, R18, PT ;  /* 0x000000121500720c */ /* 0x000fc60003f06070 */
[----:B------:R-:W-:Y:S01]  /*12e0*/  IMAD.X R23, R4, 0x1, ~R23, P1 ;  /* 0x0000000104177824 */ /* 0x000fe200008e0e17 */
[----:B------:R-:W-:Y:S02]  /*12f0*/  IADD3 R20, P1, R21, -R18, RZ ;  /* 0x8000001215147210 */ /* 0x000fe40007f3e0ff */
[----:B------:R-:W-:Y:S02]  /*1300*/  IADD3 R4, P2, R27, 0x1, RZ ;  /* 0x000000011b047810 */ /* 0x000fe40007f5e0ff */
[C---:B------:R-:W-:Y:S01]  /*1310*/  ISETP.GE.U32.AND.EX P0, PT, R23.reuse, R19, PT, P0 ;  /* 0x000000131700720c */ /* 0x040fe20003f06100 */
[----:B------:R-:W-:-:S03]  /*1320*/  IMAD.X R6, R23, 0x1, ~R19, P1 ;  /* 0x0000000117067824 */ /* 0x000fc600008e0e13 */
[----:B------:R-:W-:Y:S01]  /*1330*/  SEL R21, R20, R21, P0 ;  /* 0x0000001514157207 */ /* 0x000fe20000000000 */
[----:B------:R-:W-:Y:S01]  /*1340*/  IMAD.X R20, RZ, RZ, R29, P2 ;  /* 0x000000ffff147224 */ /* 0x000fe200010e061d */
[----:B------:R-:W-:Y:S02]  /*1350*/  SEL R4, R4, R27, P0 ;  /* 0x0000001b04047207 */ /* 0x000fe40000000000 */
[----:B------:R-:W-:Y:S02]  /*1360*/  SEL R23, R6, R23, P0 ;  /* 0x0000001706177207 */ /* 0x000fe40000000000 */
[----:B------:R-:W-:Y:S02]  /*1370*/  ISETP.GE.U32.AND P1, PT, R21, R18, PT ;  /* 0x000000121500720c */ /* 0x000fe40003f26070 */
[----:B------:R-:W-:Y:S02]  /*1380*/  SEL R20, R20, R29, P0 ;  /* 0x0000001d14147207 */ /* 0x000fe40000000000 */
[----:B------:R-:W-:-:S02]  /*1390*/  IADD3 R21, P2, R4, 0x1, RZ ;  /* 0x0000000104157810 */ /* 0x000fc40007f5e0ff */
[----:B------:R-:W-:Y:S02]  /*13a0*/  ISETP.GE.U32.AND.EX P0, PT, R23, R19, PT, P1 ;  /* 0x000000131700720c */ /* 0x000fe40003f06110 */
[----:B------:R-:W-:Y:S01]  /*13b0*/  LOP3.LUT R6, R5, UR13, RZ, 0x3c, !PT ;  /* 0x0000000d05067c12 */ /* 0x000fe2000f8e3cff */
[----:B------:R-:W-:Y:S01]  /*13c0*/  IMAD.X R19, RZ, RZ, R20, P2 ;  /* 0x000000ffff137224 */ /* 0x000fe200010e0614 */
[----:B------:R-:W-:Y:S02]  /*13d0*/  SEL R4, R21, R4, P0 ;  /* 0x0000000415047207 */ /* 0x000fe40000000000 */
[----:B------:R-:W-:Y:S02]  /*13e0*/  ISETP.GE.AND P1, PT, R6, RZ, PT ;  /* 0x000000ff0600720c */ /* 0x000fe40003f26270 */
[----:B------:R-:W-:Y:S02]  /*13f0*/  SEL R19, R19, R20, P0 ;  /* 0x0000001413137207 */ /* 0x000fe40000000000 */
[----:B------:R-:W-:-:S02]  /*1400*/  IADD3 R5, P2, RZ, -R4, RZ ;  /* 0x80000004ff057210 */ /* 0x000fc40007f5e0ff */
[----:B------:R-:W-:Y:S02]  /*1410*/  ISETP.NE.U32.AND P0, PT, RZ, UR12, PT ;  /* 0x0000000cff007c0c */ /* 0x000fe4000bf05070 */
[----:B------:R-:W-:Y:S01]  /*1420*/  SEL R6, R5, R4, !P1 ;  /* 0x0000000405067207 */ /* 0x000fe20004800000 */
[----:B------:R-:W-:Y:S01]  /*1430*/  IMAD.X R18, RZ, RZ, ~R19, P2 ;  /* 0x000000ffff127224 */ /* 0x000fe200010e0e13 */
[----:B------:R-:W-:Y:S01]  /*1440*/  ISETP.NE.AND.EX P0, PT, RZ, UR13, PT, P0 ;  /* 0x0000000dff007c0c */ /* 0x000fe2000bf05300 */
[----:B------:R-:W-:Y:S02]  /*1450*/  IMAD.MOV.U32 R4, RZ, RZ, R0 ;  /* 0x000000ffff047224 */ /* 0x000fe400078e0000 */
[----:B------:R-:W-:Y:S01]  /*1460*/  IMAD.MOV.U32 R5, RZ, RZ, 0x0 ;  /* 0x00000000ff057424 */ /* 0x000fe200078e00ff */
[----:B------:R-:W-:Y:S02]  /*1470*/  SEL R19, R18, R19, !P1 ;  /* 0x0000001312137207 */ /* 0x000fe40004800000 */
[----:B------:R-:W-:-:S02]  /*1480*/  SEL R6, R6, 0xffffffff, P0 ;  /* 0xffffffff06067807 */ /* 0x000fc40000000000 */
[----:B------:R-:W-:Y:S01]  /*1490*/  SEL R19, R19, 0xffffffff, P0 ;  /* 0xffffffff13137807 */ /* 0x000fe20000000000 */
[----:B------:R-:W-:Y:S06]  /*14a0*/  RET.REL.NODEC R4 `(_ZN2at6native6detail21chunk_cat_cuda_kernelIfN3c108BFloat16EEEvPPT0_PT_PlSA_SA_SA_SA_SA_lll) ;  /* 0xffffffe804d47950 */ /* 0x000fec0003c3ffff */
        .weak           $__internal_1_$__cuda_sm20_div_u64
        .type           $__internal_1_$__cuda_sm20_div_u64,@function
        .size           $__internal_1_$__cuda_sm20_div_u64,(.L_x_48 - $__internal_1_$__cuda_sm20_div_u64)
$__internal_1_$__cuda_sm20_div_u64:
[----:B------:R-:W-:Y:S02]  /*14b0*/  IMAD.MOV.U32 R20, RZ, RZ, R17 ;  /* 0x000000ffff147224 */ /* 0x000fe400078e0011 */
[----:B------:R-:W-:-:S04]  /*14c0*/  IMAD.MOV.U32 R21, RZ, RZ, R6 ;  /* 0x000000ffff157224 */ /* 0x000fc800078e0006 */
        /* <DEDUP_REMOVED lines=11> */
[-C--:B------:R-:W-:Y:S02]  /*1580*/  IMAD R21, R5, R25.reuse, RZ ;  /* 0x0000001905157224 */ /* 0x080fe400078e02ff */
[----:B------:R-:W-:-:S04]  /*1590*/  IMAD.WIDE.U32 R10, P0, R4, R25, R10 ;  /* 0x00000019040a7225 */ /* 0x000fc8000780000a */
[----:B------:R-:W-:-:S04]  /*15a0*/  IMAD.HI.U32 R25, R5, R25, RZ ;  /* 0x0000001905197227 */ /* 0x000fc800078e00ff */
[----:B------:R-:W-:-:S05]  /*15b0*/  IMAD.HI.U32 R10, P1, R5, R23, R10 ;  /* 0x00000017050a7227 */ /* 0x000fca000782000a */
[----:B------:R-:W-:Y:S01]  /*15c0*/  IADD3 R11, P2, R21, R10, RZ ;  /* 0x0000000a150b7210 */ /* 0x000fe20007f5e0ff */
[----:B------:R-:W-:-:S04]  /*15d0*/  IMAD.X R10, R25, 0x1, R5, P0 ;  /* 0x00000001190a7824 */ /* 0x000fc800000e0605 */
        /* <DEDUP_REMOVED lines=8> */
[C---:B------:R-:W-:Y:S02]  /*1660*/  IMAD R4, R16.reuse, R5, RZ ;  /* 0x0000000510047224 */ /* 0x040fe400078e02ff */
[----:B------:R-:W-:-:S04]  /*1670*/  IMAD.HI.U32 R11, P1, R16, R21, R10 ;  /* 0x00000015100b7227 */ /* 0x000fc8000782000a */
[----:B------:R-:W-:Y:S01]  /*1680*/  IMAD.HI.U32 R5, R16, R5, RZ ;  /* 0x0000000510057227 */ /* 0x000fe200078e00ff */
[----:B------:R-:W-:-:S03]  /*1690*/  IADD3 R11, P2, R4, R11, RZ ;  /* 0x0000000b040b7210 */ /* 0x000fc60007f5e0ff */
        /* <DEDUP_REMOVED lines=11> */
[----:B------:R-:W-:Y:S01]  /*1750*/  IMAD.X R10, RZ, RZ, R10, P1 ;  /* 0x000000ffff0a7224 */ /* 0x000fe200008e060a */
[----:B------:R-:W-:Y:S01]  /*1760*/  IADD3 R18, P1, -R4, R12, RZ ;  /* 0x0000000c04127210 */ /* 0x000fe20007f3e1ff */
[----:B------:R-:W-:-:S03]  /*1770*/  IMAD R5, R11, R6, R5 ;  /* 0x000000060b057224 */ /* 0x000fc600078e0205 */
[-C--:B------:R-:W-:Y:S01]  /*1780*/  ISETP.GE.U32.AND P0, PT, R18, R17.reuse, PT ;  /* 0x000000111200720c */ /* 0x080fe20003f06070 */
[----:B------:R-:W-:-:S04]  /*1790*/  IMAD R4, R10, R17, R5 ;  /* 0x000000110a047224 */ /* 0x000fc800078e0205 */
[----:B------:R-:W-:Y:S01]  /*17a0*/  IMAD.X R21, R19, 0x1, ~R4, P1 ;  /* 0x0000000113157824 */ /* 0x000fe200008e0e04 */
[----:B------:R-:W-:Y:S02]  /*17b0*/  IADD3 R12, P1, -R17, R18, RZ ;  /* 0x00000012110c7210 */ /* 0x000fe40007f3e1ff */
[----:B------:R-:W-:Y:S02]  /*17c0*/  IADD3 R4, P2, R11, 0x1, RZ ;  /* 0x000000010b047810 */ /* 0x000fe40007f5e0ff */
[C---:B------:R-:W-:Y:S01]  /*17d0*/  ISETP.GE.U32.AND.EX P0, PT, R21.reuse, R6, PT, P0 ;  /* 0x000000061500720c */ /* 0x040fe20003f06100 */
[----:B------:R-:W-:Y:S01]  /*17e0*/  IMAD.X R16, R21, 0x1, ~R6, P1 ;  /* 0x0000000115107824 */ /* 0x000fe200008e0e06 */
[----:B------:R-:W-:Y:S01]  /*17f0*/  ISETP.NE.U32.AND P1, PT, R17, RZ, PT ;  /* 0x000000ff1100720c */ /* 0x000fe20003f25070 */
[----:B------:R-:W-:Y:S01]  /*1800*/  IMAD.X R19, RZ, RZ, R10, P2 ;  /* 0x000000ffff137224 */ /* 0x000fe200010e060a */
[----:B------:R-:W-:Y:S02]  /*1810*/  SEL R12, R12, R18, P0 ;  /* 0x000000120c0c7207 */ /* 0x000fe40000000000 */
[----:B------:R-:W-:-:S02]  /*1820*/  SEL R5, R4, R11, P0 ;  /* 0x0000000b04057207 */ /* 0x000fc40000000000 */
[----:B------:R-:W-:Y:S02]  /*1830*/  SEL R11, R16, R21, P0 ;  /* 0x00000015100b7207 */ /* 0x000fe40000000000 */
[----:B------:R-:W-:Y:S02]  /*1840*/  SEL R4, R19, R10, P0 ;  /* 0x0000000a13047207 */ /* 0x000fe40000000000 */
[----:B------:R-:W-:Y:S02]  /*1850*/  ISETP.GE.U32.AND P0, PT, R12, R17, PT ;  /* 0x000000110c00720c */ /* 0x000fe40003f06070 */
[----:B------:R-:W-:Y:S02]  /*1860*/  IADD3 R10, P2, R5, 0x1, RZ ;  /* 0x00000001050a7810 */ /* 0x000fe40007f5e0ff */
[----:B------:R-:W-:Y:S02]  /*1870*/  ISETP.GE.U32.AND.EX P0, PT, R11, R6, PT, P0 ;  /* 0x000000060b00720c */ /* 0x000fe40003f06100 */
[----:B------:R-:W-:Y:S01]  /*1880*/  ISETP.NE.AND.EX P1, PT, R6, RZ, PT, P1 ;  /* 0x000000ff0600720c */ /* 0x000fe20003f25310 */
[----:B------:R-:W-:Y:S01]  /*1890*/  IMAD.X R11, RZ, RZ, R4, P2 ;  /* 0x000000ffff0b7224 */ /* 0x000fe200010e0604 */
[----:B------:R-:W-:Y:S01]  /*18a0*/  SEL R10, R10, R5, P0 ;  /* 0x000000050a0a7207 */ /* 0x000fe20000000000 */
[----:B------:R-:W-:-:S03]  /*18b0*/  IMAD.MOV.U32 R5, RZ, RZ, 0x0 ;  /* 0x00000000ff057424 */ /* 0x000fc600078e00ff */
[----:B------:R-:W-:Y:S01]  /*18c0*/  SEL R11, R11, R4, P0 ;  /* 0x000000040b0b7207 */ /* 0x000fe20000000000 */
[----:B------:R-:W-:Y:S01]  /*18d0*/  IMAD.MOV.U32 R4, RZ, RZ, R8 ;  /* 0x000000ffff047224 */ /* 0x000fe200078e0008 */
[----:B------:R-:W-:Y:S02]  /*18e0*/  SEL R10, R10, 0xffffffff, P1 ;  /* 0xffffffff0a0a7807 */ /* 0x000fe40000800000 */
[----:B------:R-:W-:Y:S01]  /*18f0*/  SEL R11, R11, 0xffffffff, P1 ;  /* 0xffffffff0b0b7807 */ /* 0x000fe20000800000 */
[----:B------:R-:W-:Y:S06]  /*1900*/  RET.REL.NODEC R4 `(_ZN2at6native6detail21chunk_cat_cuda_kernelIfN3c108BFloat16EEEvPPT0_PT_PlSA_SA_SA_SA_SA_lll) ;  /* 0xffffffe404bc7950 */ /* 0x000fec0003c3ffff */
.L_x_14:
[----:B------:R-:W-:-:S00]  /*1910*/  BRA `(.L_x_14) ;  /* 0xfffffffc00fc7947 */ /* 0x000fc0000383ffff */
[----:B------:R-:W-:-:S00]  /*1920*/  NOP ;  /* 0x0000000000007918 */ /* 0x000fc00000000000 */
        /* <DEDUP_REMOVED lines=13> */
.L_x_48:


//--------------------- .text._ZN2at6native6detail21chunk_cat_cuda_kernelIccEEvPPT0_PT_PlS8_S8_S8_S8_S8_lll --------------------------
	.section	.text._ZN2at6native6detail21chunk_cat_cuda_kernelIccEEvPPT0_PT_PlS8_S8_S8_S8_S8_lll,"ax",@progbits
	.align	128
.text._ZN2at6native6detail21chunk_cat_cuda_kernelIccEEvPPT0_PT_PlS8_S8_S8_S8_S8_lll:
        .type           _ZN2at6native6detail21chunk_cat_cuda_kernelIccEEvPPT0_PT_PlS8_S8_S8_S8_S8_lll,@function
        .size           _ZN2at6native6detail21chunk_cat_cuda_kernelIccEEvPPT0_PT_PlS8_S8_S8_S8_S8_lll,(.L_x_51 - _ZN2at6native6detail21chunk_cat_cuda_kernelIccEEvPPT0_PT_PlS8_S8_S8_S8_S8_lll)
        .other          _ZN2at6native6detail21chunk_cat_cuda_kernelIccEEvPPT0_PT_PlS8_S8_S8_S8_S8_lll,@"STO_CUDA_ENTRY STV_DEFAULT"
_ZN2at6native6detail21chunk_cat_cuda_kernelIccEEvPPT0_PT_PlS8_S8_S8_S8_S8_lll:
[----:B------:R-:W-:Y:S01]  /*0000*/  LDC R1, c[0x0][0x28] ;  /* 0x00000a00ff017b82 */ /* 0x000fe20000000800 */
[----:B------:R-:W0:Y:S07]  /*0010*/  S2R R0, SR_CTAID.X ;  /* 0x0000000000007919 */ /* 0x000e2e0000002500 */
[----:B------:R-:W0:Y:S01]  /*0020*/  LDC.64 R4, c[0x0][0x220] ;  /* 0x00008800ff047b82 */ /* 0x000e220000000a00 */
[----:B------:R-:W-:Y:S01]  /*0030*/  ULDC.64 UR24, c[0x0][0x208] ;  /* 0x0000820000187ab9 */ /* 0x000fe20000000a00 */
[----:B------:R-:W-:Y:S01]  /*0040*/  ULDC.64 UR4, c[0x0][0x240] ;  /* 0x0000900000047ab9 */ /* 0x000fe20000000a00 */
[----:B------:R-:W-:Y:S01]  /*0050*/  ULDC.64 UR6, c[0x0][0x248] ;  /* 0x0000920000067ab9 */ /* 0x000fe20000000a00 */
[----:B------:R-:W-:-:S04]  /*0060*/  ULDC.64 UR8, c[0x0][0x238] ;  /* 0x00008e0000087ab9 */ /* 0x000fc80000000a00 */
[----:B------:R-:W1:Y:S01]  /*0070*/  S2UR UR12, SR_CTAID.Y ;  /* 0x00000000000c79c3 */ /* 0x000e620000002600 */
[----:B------:R-:W2:Y:S01]  /*0080*/  S2R R15, SR_TID.X ;  /* 0x00000000000f7919 */ /* 0x000ea20000002100 */
[----:B------:R-:W-:Y:S01]  /*0090*/  ULDC.64 UR28, c[0x0][0x260] ;  /* 0x00009800001c7ab9 */ /* 0x000fe20000000a00 */
[----:B0-----:R-:W-:-:S06]  /*00a0*/  IMAD.WIDE.U32 R4, R0, 0x8, R4 ;  /* 0x0000000800047825 */ /* 0x001fcc00078e0004 */
[----:B------:R-:W3:Y:S02]  /*00b0*/  LDG.E.64 R4, desc[UR24][R4.64] ;  /* 0x0000001804047981 */ /* 0x000ee4000c1e1b00 */
[C---:B---3--:R-:W-:Y:S01]  /*00c0*/  IMAD.SHL.U32 R2, R4.reuse, 0x8, RZ ;  /* 0x0000000804027824 */ /* 0x048fe200078e00ff */
[----:B------:R-:W-:-:S04]  /*00d0*/  SHF.L.U64.HI R3, R4, 0x3, R5 ;  /* 0x0000000304037819 */ /* 0x000fc80000010205 */
[----:B------:R-:W-:-:S04]  /*00e0*/  IADD3 R10, P0, R2, UR4, RZ ;  /* 0x00000004020a7c10 */ /* 0x000fc8000ff1e0ff */
[----:B------:R-:W-:Y:S01]  /*00f0*/  IADD3.X R11, R3, UR5, RZ, P0, !PT ;  /* 0x00000005030b7c10 */ /* 0x000fe200087fe4ff */
[----:B------:R-:W-:-:S04]  /*0100*/  ULDC.64 UR4, c[0x0][0x230] ;  /* 0x00008c0000047ab9 */ /* 0x000fc80000000a00 */
[----:B------:R0:W3:Y:S01]  /*0110*/  LDG.E.64 R16, desc[UR24][R10.64] ;  /* 0x000000180a107981 */ /* 0x0000e2000c1e1b00 */
[C---:B------:R-:W-:Y:S02]  /*0120*/  IADD3 R6, P0, R2.reuse, UR4, RZ ;  /* 0x0000000402067c10 */ /* 0x040fe4000ff1e0ff */
[C---:B------:R-:W-:Y:S02]  /*0130*/  IADD3 R8, P1, R2.reuse, UR6, RZ ;  /* 0x0000000602087c10 */ /* 0x040fe4000ff3e0ff */
[C---:B------:R-:W-:Y:S01]  /*0140*/  IADD3.X R7, R3.reuse, UR5, RZ, P0, !PT ;  /* 0x0000000503077c10 */ /* 0x040fe200087fe4ff */
[----:B------:R-:W-:Y:S01]  /*0150*/  ULDC.64 UR4, c[0x0][0x210] ;  /* 0x0000840000047ab9 */ /* 0x000fe20000000a00 */
[----:B------:R-:W-:Y:S02]  /*0160*/  IADD3 R12, P2, R2, UR8, RZ ;  /* 0x00000008020c7c10 */ /* 0x000fe4000ff5e0ff */
[C---:B------:R-:W-:Y:S01]  /*0170*/  IADD3.X R9, R3.reuse, UR7, RZ, P1, !PT ;  /* 0x0000000703097c10 */ /* 0x040fe20008ffe4ff */
[----:B------:R-:W4:Y:S01]  /*0180*/  LDG.E.64 R4, desc[UR24][R6.64] ;  /* 0x0000001806047981 */ /* 0x000f22000c1e1b00 */
[----:B------:R-:W-:-:S02]  /*0190*/  IADD3.X R13, R3, UR9, RZ, P2, !PT ;  /* 0x00000009030d7c10 */ /* 0x000fc400097fe4ff */
[----:B0-----:R-:W-:Y:S01]  /*01a0*/  IADD3 R10, P0, R2, UR4, RZ ;  /* 0x00000004020a7c10 */ /* 0x001fe2000ff1e0ff */
[----:B------:R-:W-:Y:S01]  /*01b0*/  ULDC UR4, c[0x0][0x264] ;  /* 0x0000990000047ab9 */ /* 0x000fe20000000800 */
[----:B------:R-:W2:Y:S02]  /*01c0*/  LDG.E.64 R8, desc[UR24][R8.64] ;  /* 0x0000001808087981 */ /* 0x000ea4000c1e1b00 */
[----:B------:R-:W-:Y:S02]  /*01d0*/  IADD3.X R11, R3, UR5, RZ, P0, !PT ;  /* 0x00000005030b7c10 */ /* 0x000fe400087fe4ff */
[----:B------:R-:W2:Y:S04]  /*01e0*/  LDG.E.64 R12, desc[UR24][R12.64] ;  /* 0x000000180c0c7981 */ /* 0x000ea8000c1e1b00 */
[----:B------:R-:W5:Y:S01]  /*01f0*/  LDG.E.64 R10, desc[UR24][R10.64] ;  /* 0x000000180a0a7981 */ /* 0x000f62000c1e1b00 */
[----:B---3--:R-:W-:-:S02]  /*0200*/  R2UR UR10, R16 ;  /* 0x00000000100a72ca */ /* 0x008fc400000e0000 */
[----:B------:R-:W-:-:S11]  /*0210*/  R2UR UR11, R17 ;  /* 0x00000000110b72ca */ /* 0x000fd600000e0000 */
[----:B-1----:R-:W-:Y:S02]  /*0220*/  UIMAD.WIDE.U32 UR20, UR10, UR12, URZ ;  /* 0x0000000c0a1472a5 */ /* 0x002fe4000f8e003f */
[----:B------:R-:W-:-:S04]  /*0230*/  UIMAD UR19, UR11, UR12, URZ ;  /* 0x0000000c0b1372a4 */ /* 0x000fc8000f8e023f */
[----:B------:R-:W-:-:S04]  /*0240*/  UIADD3 UR19, UR21, UR19, URZ ;  /* 0x0000001315137290 */ /* 0x000fc8000fffe03f */
[----:B------:R-:W-:Y:S01]  /*0250*/  ULOP3.LUT UR4, UR19, UR4, URZ, 0xfc, !UPT ;  /* 0x0000000413047292 */ /* 0x000fe2000f8efc3f */
[----:B----4-:R-:W-:-:S05]  /*0260*/  IADD3 R0, P1, -R4, R0, RZ ;  /* 0x0000000004007210 */ /* 0x010fca0007f3e1ff */
[----:B------:R-:W-:Y:S01]  /*0270*/  ISETP.NE.U32.AND P0, PT, RZ, UR4, PT ;  /* 0x00000004ff007c0c */ /* 0x000fe2000bf05070 */
[----:B------:R-:W-:Y:S01]  /*0280*/  IMAD.X R5, RZ, RZ, ~R5, P1 ;  /* 0x000000ffff057224 */ /* 0x000fe200008e0e05 */
[----:B--2---:R-:W-:Y:S02]  /*0290*/  LEA R15, P2, R0, R15, 0x7 ;  /* 0x0000000f000f7211 */ /* 0x004fe400078438ff */
[----:B------:R-:W-:Y:S02]  /*02a0*/  R2UR UR26, R8 ;  /* 0x00000000081a72ca */ /* 0x000fe400000e0000 */
[----:B------:R-:W-:Y:S02]  /*02b0*/  R2UR UR27, R9 ;  /* 0x00000000091b72ca */ /* 0x000fe400000e0000 */
[----:B------:R-:W-:Y:S02]  /*02c0*/  R2UR UR8, R12 ;  /* 0x000000000c0872ca */ /* 0x000fe400000e0000 */
[----:B------:R-:W-:-:S02]  /*02d0*/  R2UR UR9, R13 ;  /* 0x000000000d0972ca */ /* 0x000fc400000e0000 */
[----:B------:R-:W-:Y:S01]  /*02e0*/  LEA.HI.X R0, R0, RZ, R5, 0x7, P2 ;  /* 0x000000ff00007211 */ /* 0x000fe200010f3c05 */
[----:B------:R-:W-:-:S12]  /*02f0*/  @!P0 BRA `(.L_x_15) ;  /* 0x0000000000148947 */ /* 0x000fd80003800000 */
[----:B------:R-:W-:-:S07]  /*0300*/  MOV R7, 0x320 ;  /* 0x0000032000077802 */ /* 0x000fce0000000f00 */
[----:B-----5:R-:W-:Y:S05]  /*0310*/  CALL.REL.NOINC `($__internal_2_$__cuda_sm20_div_s64) ;  /* 0x0000000c00c47944 */ /* 0x020fea0003c00000 */
[----:B------:R-:W-:Y:S01]  /*0320*/  UMOV UR4, UR6 ;  /* 0x0000000600047c82 */ /* 0x000fe20008000000 */
[----:B------:R-:W-:Y:S01]  /*0330*/  UMOV UR5, UR7 ;  /* 0x0000000700057c82 */ /* 0x000fe20008000000 */
[----:B------:R-:W-:Y:S05]  /*0340*/  BRA `(.L_x_16) ;  /* 0x0000000000587947 */ /* 0x000fea0003800000 */
.L_x_15:
[----:B------:R-:W-:Y:S01]  /*0350*/  ULDC UR7, c[0x0][0x260] ;  /* 0x0000980000077ab9 */ /* 0x000fe20000000800 */
[----:B------:R-:W-:Y:S01]  /*0360*/  UMOV UR4, URZ ;  /* 0x0000003f00047c82 */ /* 0x000fe20008000000 */
[----:B------:R-:W0:Y:S01]  /*0370*/  I2F.U32.RP R4, UR7 ;  /* 0x0000000700047d06 */ /* 0x000e220008209000 */
[----:B------:R-:W-:-:S07]  /*0380*/  UISETP.NE.U32.AND UP2, UPT, UR7, URZ, UPT ;  /* 0x0000003f0700728c */ /* 0x000fce000bf45070 */
[----:B0-----:R-:W0:Y:S02]  /*0390*/  MUFU.RCP R4, R4 ;  /* 0x0000000400047308 */ /* 0x001e240000001000 */
[----:B0-----:R-:W-:-:S06]  /*03a0*/  VIADD R5, R4, 0xffffffe ;  /* 0x0ffffffe04057836 */ /* 0x001fcc0000000000 */
[----:B------:R-:W0:Y:S02]  /*03b0*/  F2I.FTZ.U32.TRUNC.NTZ R5, R5 ;  /* 0x0000000500057305 */ /* 0x000e24000021f000 */
[----:B0-----:R-:W-:-:S13]  /*03c0*/  R2UR UR5, R5 ;  /* 0x00000000050572ca */ /* 0x001fda00000e0000 */
[----:B------:R-:W-:-:S04]  /*03d0*/  UIADD3 UR6, URZ, -UR5, URZ ;  /* 0x800000053f067290 */ /* 0x000fc8000fffe03f */
[----:B------:R-:W-:-:S04]  /*03e0*/  UIMAD UR6, UR6, UR7, URZ ;  /* 0x00000007060672a4 */ /* 0x000fc8000f8e023f */
[----:B------:R-:W-:-:S04]  /*03f0*/  UIMAD.WIDE.U32 UR4, UR5, UR6, UR4 ;  /* 0x00000006050472a5 */ /* 0x000fc8000f8e0004 */
[----:B------:R-:W-:-:S07]  /*0400*/  UIMAD.WIDE.U32 UR4, UR5, UR20, URZ ;  /* 0x00000014050472a5 */ /* 0x000fce000f8e003f */
[----:B------:R-:W-:Y:S02]  /*0410*/  UMOV UR4, UR5 ;  /* 0x0000000500047c82 */ /* 0x000fe40008000000 */
[----:B------:R-:W-:-:S04]  /*0420*/  UIADD3 UR5, -UR4, URZ, URZ ;  /* 0x0000003f04057290 */ /* 0x000fc8000fffe13f */
[----:B------:R-:W-:-:S03]  /*0430*/  UIMAD UR20, UR7, UR5, UR20 ;  /* 0x00000005071472a4 */ /* 0x000fc6000f8e0214 */
[----:B------:R-:W-:Y:S01]  /*0440*/  UMOV UR5, URZ ;  /* 0x0000003f00057c82 */ /* 0x000fe20008000000 */
[----:B------:R-:W-:-:S11]  /*0450*/  UISETP.GE.U32.AND UP0, UPT, UR20, UR7, UPT ;  /* 0x000000071400728c */ /* 0x000fd6000bf06070 */
[----:B------:R-:W-:Y:S02]  /*0460*/  @UP0 UIADD3 UR20, UR20, -UR7, URZ ;  /* 0x8000000714140290 */ /* 0x000fe4000fffe03f */
[----:B------:R-:W-:Y:S02]  /*0470*/  @UP0 UIADD3 UR4, UR4, 0x1, URZ ;  /* 0x0000000104040890 */ /* 0x000fe4000fffe03f */
[----:B------:R-:W-:-:S11]  /*0480*/  UISETP.GE.U32.AND UP1, UPT, UR20, UR7, UPT ;  /* 0x000000071400728c */ /* 0x000fd6000bf26070 */
[----:B------:R-:W-:Y:S02]  /*0490*/  @UP1 UIADD3 UR4, UR4, 0x1, URZ ;  /* 0x0000000104041890 */ /* 0x000fe4000fffe03f */
[----:B------:R-:W-:-:S12]  /*04a0*/  @!UP2 ULOP3.LUT UR4, URZ, UR7, URZ, 0x33, !UPT ;  /* 0x000000073f04a292 */ /* 0x000fd8000f8e333f */
.L_x_16:
[----:B------:R-:W-:Y:S01]  /*04b0*/  ULDC.64 UR6, c[0x0][0x228] ;  /* 0x00008a0000067ab9 */ /* 0x000fe20000000a00 */
[----:B------:R-:W0:Y:S01]  /*04c0*/  S2UR UR16, SR_CTAID.Z ;  /* 0x00000000001079c3 */ /* 0x000e220000002700 */
[----:B------:R-:W-:Y:S01]  /*04d0*/  IADD3 R2, P0, R2, UR6, RZ ;  /* 0x0000000602027c10 */ /* 0x000fe2000ff1e0ff */
[----:B------:R-:W-:Y:S01]  /*04e0*/  ULDC.64 UR14, c[0x0][0x250] ;  /* 0x00009400000e7ab9 */ /* 0x000fe20000000a00 */
[----:B------:R-:W-:Y:S02]  /*04f0*/  ULDC.64 UR20, c[0x0][0x258] ;  /* 0x0000960000147ab9 */ /* 0x000fe40000000a00 */
[----:B------:R-:W-:-:S06]  /*0500*/  IADD3.X R3, R3, UR7, RZ, P0, !PT ;  /* 0x0000000703037c10 */ /* 0x000fcc00087fe4ff */
[----:B------:R-:W2:Y:S01]  /*0510*/  LDG.E.64 R2, desc[UR24][R2.64] ;  /* 0x0000001802027981 */ /* 0x000ea2000c1e1b00 */
[----:B------:R-:W-:Y:S01]  /*0520*/  UMOV UR13, UR5 ;  /* 0x00000005000d7c82 */ /* 0x000fe20008000000 */
[----:B------:R-:W-:Y:S02]  /*0530*/  USHF.L.U32 UR30, UR26, 0x7, URZ ;  /* 0x000000071a1e7899 */ /* 0x000fe4000800063f */
[----:B0-----:R-:W-:-:S04]  /*0540*/  UIMAD.WIDE.U32 UR6, UR16, UR14, URZ ;  /* 0x0000000e100672a5 */ /* 0x001fc8000f8e003f */
[----:B------:R-:W-:-:S04]  /*0550*/  UIMAD UR7, UR16, UR15, UR7 ;  /* 0x0000000f100772a4 */ /* 0x000fc8000f8e0207 */
[----:B------:R-:W-:-:S03]  /*0560*/  UIMAD.WIDE.U32 UR14, UR12, UR20, UR6 ;  /* 0x000000140c0e72a5 */ /* 0x000fc6000f8e0006 */
[----:B------:R-:W-:Y:S01]  /*0570*/  ULDC UR6, c[0x0][0x264] ;  /* 0x0000990000067ab9 */ /* 0x000fe20000000800 */
[----:B------:R-:W-:Y:S02]  /*0580*/  UIMAD UR7, UR12, UR21, UR15 ;  /* 0x000000150c0772a4 */ /* 0x000fe4000f8e020f */
[----:B------:R-:W-:Y:S01]  /*0590*/  ULOP3.LUT UR6, UR11, UR6, URZ, 0xfc, !UPT ;  /* 0x000000060b067292 */ /* 0x000fe2000f8efc3f */
[----:B------:R-:W-:Y:S01]  /*05a0*/  UMOV UR12, UR4 ;  /* 0x00000004000c7c82 */ /* 0x000fe20008000000 */
[----:B------:R-:W-:Y:S02]  /*05b0*/  UIMAD UR15, UR9, UR16, URZ ;  /* 0x00000010090f72a4 */ /* 0x000fe4000f8e023f */
[----:B------:R-:W-:Y:S02]  /*05c0*/  UIMAD.WIDE.U32 UR12, UR8, UR16, UR12 ;  /* 0x00000010080c72a5 */ /* 0x000fe4000f8e000c */
[----:B------:R-:W-:Y:S01]  /*05d0*/  ISETP.NE.U32.AND P0, PT, RZ, UR6, PT ;  /* 0x00000006ff007c0c */ /* 0x000fe2000bf05070 */
[----:B------:R-:W-:-:S02]  /*05e0*/  USHF.L.U64.HI UR21, UR26, 0x7, UR27 ;  /* 0x000000071a157899 */ /* 0x000fc4000801021b */
[----:B------:R-:W-:Y:S01]  /*05f0*/  UIADD3 UR15, UR13, UR15, URZ ;  /* 0x0000000f0d0f7290 */ /* 0x000fe2000fffe03f */
[----:B--2---:R-:W-:Y:S02]  /*0600*/  R2UR UR18, R2 ;  /* 0x00000000021272ca */ /* 0x004fe400000e0000 */
[----:B------:R-:W-:-:S11]  /*0610*/  R2UR UR19, R3 ;  /* 0x00000000031372ca */ /* 0x000fd600000e0000 */
[----:B------:R-:W-:-:S04]  /*0620*/  UIADD3 UR14, UP0, UR18, UR14, URZ ;  /* 0x0000000e120e7290 */ /* 0x000fc8000ff1e03f */
[----:B------:R-:W-:Y:S01]  /*0630*/  UIADD3.X UR18, UR19, UR7, URZ, UP0, !UPT ;  /* 0x0000000713127290 */ /* 0x000fe200087fe43f */
[----:B------:R-:W-:Y:S11]  /*0640*/  @!P0 BRA `(.L_x_17) ;  /* 0x0000000000148947 */ /* 0x000ff60003800000 */
[----:B------:R-:W-:Y:S01]  /*0650*/  MOV R7, 0x690 ;  /* 0x0000069000077802 */ /* 0x000fe20000000f00 */
[----:B------:R-:W-:Y:S01]  /*0660*/  UMOV UR20, UR10 ;  /* 0x0000000a00147c82 */ /* 0x000fe20008000000 */
[----:B------:R-:W-:-:S05]  /*0670*/  UMOV UR19, UR11 ;  /* 0x0000000b00137c82 */ /* 0x000fca0008000000 */
[----:B-----5:R-:W-:Y:S05]  /*0680*/  CALL.REL.NOINC `($__internal_2_$__cuda_sm20_div_s64) ;  /* 0x0000000800e87944 */ /* 0x020fea0003c00000 */
[----:B------:R-:W-:Y:S05]  /*0690*/  BRA `(.L_x_18) ;  /* 0x0000000000587947 */ /* 0x000fea0003800000 */
.L_x_17:
        /* <DEDUP_REMOVED lines=14> */
[----:B------:R-:W-:-:S04]  /*0780*/  UIMAD UR7, UR17, UR7, UR10 ;  /* 0x00000007110772a4 */ /* 0x000fc8000f8e020a */
[----:B------:R-:W-:-:S11]  /*0790*/  UISETP.GE.U32.AND UP0, UPT, UR7, UR17, UPT ;  /* 0x000000110700728c */ /* 0x000fd6000bf06070 */
[----:B------:R-:W-:Y:S02]  /*07a0*/  @UP0 UIADD3 UR7, UR7, -UR17, URZ ;  /* 0x8000001107070290 */ /* 0x000fe4000fffe03f */
[----:B------:R-:W-:Y:S02]  /*07b0*/  @UP0 UIADD3 UR6, UR6, 0x1, URZ ;  /* 0x0000000106060890 */ /* 0x000fe4000fffe03f */
[----:B------:R-:W-:-:S03]  /*07c0*/  UISETP.GE.U32.AND UP1, UPT, UR7, UR17, UPT ;  /* 0x000000110700728c */ /* 0x000fc6000bf26070 */
[----:B------:R-:W-:-:S08]  /*07d0*/  UMOV UR7, URZ ;  /* 0x0000003f00077c82 */ /* 0x000fd00008000000 */
[----:B------:R-:W-:Y:S02]  /*07e0*/  @UP1 UIADD3 UR6, UR6, 0x1, URZ ;  /* 0x0000000106061890 */ /* 0x000fe4000fffe03f */
[----:B------:R-:W-:-:S12]  /*07f0*/  @!UP2 ULOP3.LUT UR6, URZ, UR17, URZ, 0x33, !UPT ;  /* 0x000000113f06a292 */ /* 0x000fd8000f8e333f */
.L_x_18:
[----:B------:R-:W-:Y:S01]  /*0800*/  UIADD3 UR4, UP0, UR8, -UR4, URZ ;  /* 0x8000000408047290 */ /* 0x000fe2000ff1e03f */
[----:B-----5:R-:W-:Y:S01]  /*0810*/  IADD3 R8, P0, P1, R10, UR12, R15 ;  /* 0x0000000c0a087c10 */ /* 0x020fe2000f91e00f */
[----:B------:R-:W-:Y:S02]  /*0820*/  UISETP.GE.U32.AND UP2, UPT, UR10, UR30, UPT ;  /* 0x0000001e0a00728c */ /* 0x000fe4000bf46070 */
[----:B------:R-:W-:Y:S01]  /*0830*/  UIADD3.X UR5, UR9, ~UR5, URZ, UP0, !UPT ;  /* 0x8000000509057290 */ /* 0x000fe200087fe43f */
[----:B------:R-:W-:Y:S01]  /*0840*/  IADD3.X R9, R11, UR15, R0, P0, P1 ;  /* 0x0000000f0b097c10 */ /* 0x000fe200087e2400 */
[----:B------:R-:W-:Y:S01]  /*0850*/  UISETP.GT.U32.AND UP0, UPT, UR4, URZ, UPT ;  /* 0x0000003f0400728c */ /* 0x000fe2000bf04070 */
[----:B------:R-:W-:-:S03]  /*0860*/  ULDC.64 UR16, c[0x0][0x218] ;  /* 0x0000860000107ab9 */ /* 0x000fc60000000a00 */
[----:B------:R-:W-:Y:S01]  /*0870*/  UISETP.GT.AND.EX UP0, UPT, UR5, URZ, UPT, UP0 ;  /* 0x0000003f0500728c */ /* 0x000fe2000bf04300 */
[----:B------:R-:W-:Y:S02]  /*0880*/  IMAD.U32 R2, RZ, RZ, UR16 ;  /* 0x00000010ff027e24 */ /* 0x000fe4000f8e00ff */
[----:B------:R-:W-:Y:S01]  /*0890*/  IMAD.U32 R3, RZ, RZ, UR17 ;  /* 0x00000011ff037e24 */ /* 0x000fe2000f8e00ff */
[----:B------:R-:W-:Y:S02]  /*08a0*/  USEL UR4, UR4, URZ, UP0 ;  /* 0x0000003f04047287 */ /* 0x000fe40008000000 */
[----:B------:R-:W-:Y:S01]  /*08b0*/  USEL UR5, UR5, URZ, UP0 ;  /* 0x0000003f05057287 */ /* 0x000fe20008000000 */
[----:B------:R-:W-:Y:S01]  /*08c0*/  IADD3 R2, P2, P3, R2, UR14, R15 ;  /* 0x0000000e02027c10 */ /* 0x000fe2000fb5e00f */
[----:B------:R-:W-:Y:S02]  /*08d0*/  UISETP.GE.AND.EX UP0, UPT, UR11, UR21, UPT, UP2 ;  /* 0x000000150b00728c */ /* 0x000fe4000bf06320 */
[----:B------:R-:W-:Y:S01]  /*08e0*/  UISETP.LT.U32.AND UP1, UPT, UR4, UR6, UPT ;  /* 0x000000060400728c */ /* 0x000fe2000bf21070 */
[----:B------:R-:W-:-:S03]  /*08f0*/  IADD3.X R3, R3, UR18, R0, P2, P3 ;  /* 0x0000001203037c10 */ /* 0x000fc600097e6400 */
[----:B------:R-:W-:Y:S01]  /*0900*/  PLOP3.LUT P4, PT, PT, PT, UP0, 0x80, 0x0 ;  /* 0x000000000000781c */ /* 0x000fe20003f8f008 */
[----:B------:R-:W-:-:S04]  /*0910*/  UISETP.LT.AND.EX UP1, UPT, UR5, UR7, UPT, UP1 ;  /* 0x000000070500728c */ /* 0x000fc8000bf21310 */
[----:B------:R-:W-:Y:S02]  /*0920*/  USEL UR19, UR4, UR6, UP1 ;  /* 0x0000000604137287 */ /* 0x000fe40008800000 */
[----:B------:R-:W-:-:S06]  /*0930*/  USEL UR20, UR5, UR7, UP1 ;  /* 0x0000000705147287 */ /* 0x000fcc0008800000 */
[----:B------:R-:W-:Y:S06]  /*0940*/  @!P4 BRA `(.L_x_19) ;  /* 0x000000080008c947 */ /* 0x000fec0003800000 */
[----:B------:R-:W-:Y:S01]  /*0950*/  UIADD3 UR9, UP0, UR14, UR16, URZ ;  /* 0x000000100e097290 */ /* 0x000fe2000ff1e03f */
[----:B------:R-:W-:Y:S03]  /*0960*/  BSSY B0, `(.L_x_20) ;  /* 0x0000055000007945 */ /* 0x000fe60003800000 */
[----:B------:R-:W-:Y:S02]  /*0970*/  UIADD3.X UR16, UR18, UR17, URZ, UP0, !UPT ;  /* 0x0000001112107290 */ /* 0x000fe400087fe43f */
[----:B------:R-:W-:-:S04]  /*0980*/  UIADD3 UR4, UP0, UR9, 0xf, URZ ;  /* 0x0000000f09047890 */ /* 0x000fc8000ff1e03f */
[----:B------:R-:W-:-:S04]  /*0990*/  UIADD3.X UR8, URZ, UR16, URZ, UP0, !UPT ;  /* 0x000000103f087290 */ /* 0x000fc800087fe43f */
[----:B------:R-:W-:-:S04]  /*09a0*/  USHF.R.S32.HI UR7, URZ, 0x1f, UR8 ;  /* 0x0000001f3f077899 */ /* 0x000fc80008011408 */
[----:B------:R-:W-:-:S04]  /*09b0*/  ULEA.HI UR7, UP0, UR7, UR4, URZ, 0x4 ;  /* 0x0000000407077291 */ /* 0x000fc8000f81203f */
[----:B------:R-:W-:-:S04]  /*09c0*/  ULOP3.LUT UR7, UR7, 0xfffffff0, URZ, 0xc0, !UPT ;  /* 0xfffffff007077892 */ /* 0x000fc8000f8ec03f */
[----:B------:R-:W-:-:S04]  /*09d0*/  UIADD3 UR7, UP1, UR7, -UR9, URZ ;  /* 0x8000000907077290 */ /* 0x000fc8000ff3e03f */
[----:B------:R-:W-:Y:S02]  /*09e0*/  UIADD3.X UR8, ~UR16, URZ, UR8, UP1, UP0 ;  /* 0x0000003f10087290 */ /* 0x000fe40008fe0508 */
[----:B------:R-:W-:Y:S02]  /*09f0*/  UIADD3 UR5, UP0, -UR7, UR19, URZ ;  /* 0x0000001307057290 */ /* 0x000fe4000ff1e13f */
[C---:B------:R-:W-:Y:S02]  /*0a00*/  LEA R19, P0, R15.reuse, UR7, 0x4 ;  /* 0x000000070f137c11 */ /* 0x040fe4000f8020ff */
[----:B------:R-:W-:Y:S02]  /*0a10*/  UIADD3.X UR6, ~UR8, UR20, URZ, UP0, !UPT ;  /* 0x0000001408067290 */ /* 0x000fe400087fe53f */
[----:B------:R-:W-:Y:S02]  /*0a20*/  LEA.HI.X R16, R15, UR8, R0, 0x4, P0 ;  /* 0x000000080f107c11 */ /* 0x000fe400080f2400 */
[----:B------:R-:W-:-:S04]  /*0a30*/  USHF.R.S32.HI UR4, URZ, 0x1f, UR6 ;  /* 0x0000001f3f047899 */ /* 0x000fc80008011406 */
[----:B------:R-:W-:-:S04]  /*0a40*/  ULEA.HI UR4, UP0, UR4, UR5, URZ, 0x4 ;  /* 0x0000000504047291 */ /* 0x000fc8000f81203f */
[----:B------:R-:W-:-:S04]  /*0a50*/  ULOP3.LUT UR4, UR4, 0xfffffff0, URZ, 0xc0, !UPT ;  /* 0xfffffff004047892 */ /* 0x000fc8000f8ec03f */
[----:B------:R-:W-:-:S04]  /*0a60*/  UIADD3 UR4, UP1, UR4, UR7, URZ ;  /* 0x0000000704047290 */ /* 0x000fc8000ff3e03f */
[----:B------:R-:W-:Y:S02]  /*0a70*/  UIADD3.X UR5, UR8, URZ, UR6, UP1, UP0 ;  /* 0x0000003f08057290 */ /* 0x000fe40008fe0406 */
[----:B------:R-:W-:Y:S01]  /*0a80*/  ISETP.GE.U32.AND P0, PT, R19, UR4, PT ;  /* 0x0000000413007c0c */ /* 0x000fe2000bf06070 */
[----:B------:R-:W-:-:S03]  /*0a90*/  IMAD.U32 R14, RZ, RZ, UR4 ;  /* 0x00000004ff0e7e24 */ /* 0x000fc6000f8e00ff */
[----:B------:R-:W-:Y:S01]  /*0aa0*/  ISETP.GE.AND.EX P0, PT, R16, UR5, PT, P0 ;  /* 0x0000000510007c0c */ /* 0x000fe2000bf06300 */
[----:B------:R-:W-:-:S12]  /*0ab0*/  IMAD.U32 R17, RZ, RZ, UR5 ;  /* 0x00000005ff117e24 */ /* 0x000fd8000f8e00ff */
[----:B------:R-:W-:Y:S05]  /*0ac0*/  @P0 BRA `(.L_x_21) ;  /* 0x0000000000f80947 */ /* 0x000fea0003800000 */
[----:B------:R-:W-:Y:S02]  /*0ad0*/  IMAD.U32 R21, RZ, RZ, UR26 ;  /* 0x0000001aff157e24 */ /* 0x000fe4000f8e00ff */
[----:B------:R-:W-:-:S05]  /*0ae0*/  IMAD.U32 R4, RZ, RZ, UR27 ;  /* 0x0000001bff047e24 */ /* 0x000fca000f8e00ff */
[----:B------:R-:W-:-:S07]  /*0af0*/  SHF.L.U64.HI R21, R21, 0xb, R4 ;  /* 0x0000000b15157819 */ /* 0x000fce0000010204 */
.L_x_25:
[----:B------:R-:W-:Y:S01]  /*0b00*/  IADD3 R12, P1, P2, R10, UR12, R19 ;  /* 0x0000000c0a0c7c10 */ /* 0x000fe2000fa3e013 */
[----:B------:R-:W-:Y:S03]  /*0b10*/  BSSY B1, `(.L_x_22) ;  /* 0x0000030000017945 */ /* 0x000fe60003800000 */
[----:B------:R-:W-:Y:S02]  /*0b20*/  LOP3.LUT P0, RZ, R12, 0xf, RZ, 0xc0, !PT ;  /* 0x0000000f0cff7812 */ /* 0x000fe4000780c0ff */
[----:B------:R-:W-:-:S11]  /*0b30*/  IADD3.X R13, R11, UR15, R16, P1, P2 ;  /* 0x0000000f0b0d7c10 */ /* 0x000fd60008fe4410 */
[----:B------:R-:W-:Y:S05]  /*0b40*/  @!P0 BRA `(.L_x_23) ;  /* 0x0000000000ac8947 */ /* 0x000fea0003800000 */
[----:B------:R-:W2:Y:S04]  /*0b50*/  LD.E.U8 R5, desc[UR24][R12.64+0x1] ;  /* 0x000001180c057980 */ /* 0x000ea8000c101100 */
[----:B------:R-:W3:Y:S04]  /*0b60*/  LD.E.U8 R4, desc[UR24][R12.64] ;  /* 0x000000180c047980 */ /* 0x000ee8000c101100 */
[----:B------:R-:W4:Y:S04]  /*0b70*/  LD.E.U8 R6, desc[UR24][R12.64+0x2] ;  /* 0x000002180c067980 */ /* 0x000f28000c101100 */
[----:B------:R-:W5:Y:S04]  /*0b80*/  LD.E.U8 R7, desc[UR24][R12.64+0x3] ;  /* 0x000003180c077980 */ /* 0x000f68000c101100 */
[----:B------:R-:W5:Y:S04]  /*0b90*/  LD.E.U8 R25, desc[UR24][R12.64+0x5] ;  /* 0x000005180c197980 */ /* 0x000f68000c101100 */
[----:B------:R-:W5:Y:S04]  /*0ba0*/  LD.E.U8 R22, desc[UR24][R12.64+0x6] ;  /* 0x000006180c167980 */ /* 0x000f68000c101100 */
[----:B------:R-:W5:Y:S04]  /*0bb0*/  LD.E.U8 R23, desc[UR24][R12.64+0x7] ;  /* 0x000007180c177980 */ /* 0x000f68000c101100 */
[----:B------:R-:W5:Y:S04]  /*0bc0*/  LD.E.U8 R24, desc[UR24][R12.64+0x4] ;  /* 0x000004180c187980 */ /* 0x000f68000c101100 */
[----:B------:R-:W5:Y:S04]  /*0bd0*/  LD.E.U8 R26, desc[UR24][R12.64+0xb] ;  /* 0x00000b180c1a7980 */ /* 0x000f68000c101100 */
[----:B------:R-:W5:Y:S04]  /*0be0*/  LD.E.U8 R20, desc[UR24][R12.64+0xd] ;  /* 0x00000d180c147980 */ /* 0x000f68000c101100 */
[----:B------:R-:W5:Y:S01]  /*0bf0*/  LD.E.U8 R18, desc[UR24][R12.64+0xc] ;  /* 0x00000c180c127980 */ /* 0x000f62000c101100 */
[----:B--2---:R-:W-:-:S05]  /*0c00*/  LOP3.LUT R29, R5, 0xff, RZ, 0xc0, !PT ;  /* 0x000000ff051d7812 */ /* 0x004fca00078ec0ff */
[C---:B------:R-:W-:Y:S01]  /*0c10*/  IMAD.SHL.U32 R27, R29.reuse, 0x100, RZ ;  /* 0x000001001d1b7824 */ /* 0x040fe200078e00ff */
[----:B------:R-:W-:-:S04]  /*0c20*/  SHF.L.U64.HI R29, R29, 0x8, RZ ;  /* 0x000000081d1d7819 */ /* 0x000fc800000102ff */
[----:B---3--:R-:W-:Y:S01]  /*0c30*/  LOP3.LUT R27, R27, 0xffff00ff, R4, 0xf8, !PT ;  /* 0xffff00ff1b1b7812 */ /* 0x008fe200078ef804 */
[----:B----4-:R-:W-:-:S04]  /*0c40*/  IMAD.WIDE.U32 R4, R6, 0x10000, RZ ;  /* 0x0001000006047825 */ /* 0x010fc800078e00ff */
[----:B-----5:R-:W-:-:S05]  /*0c50*/  IMAD.WIDE.U32 R6, R7, 0x1000000, RZ ;  /* 0x0100000007067825 */ /* 0x020fca00078e00ff */
[----:B------:R-:W-:Y:S02]  /*0c60*/  LOP3.LUT R5, R7, R29, R5, 0xfe, !PT ;  /* 0x0000001d07057212 */ /* 0x000fe400078efe05 */
[----:B------:R-:W2:Y:S01]  /*0c70*/  LD.E.U8 R7, desc[UR24][R12.64+0x9] ;  /* 0x000009180c077980 */ /* 0x000ea2000c101100 */
[----:B------:R-:W-:-:S03]  /*0c80*/  LOP3.LUT R4, R6, R27, R4, 0xfe, !PT ;  /* 0x0000001b06047212 */ /* 0x000fc600078efe04 */
[----:B------:R-:W3:Y:S01]  /*0c90*/  LD.E.U8 R6, desc[UR24][R12.64+0xa] ;  /* 0x00000a180c067980 */ /* 0x000ee2000c101100 */
[----:B------:R-:W-:Y:S02]  /*0ca0*/  IMAD.SHL.U32 R25, R25, 0x100, RZ ;  /* 0x0000010019197824 */ /* 0x000fe400078e00ff */
[----:B------:R-:W-:Y:S02]  /*0cb0*/  IMAD.U32 R22, R22, 0x10000, RZ ;  /* 0x0001000016167824 */ /* 0x000fe400078e00ff */
[----:B------:R-:W-:Y:S01]  /*0cc0*/  IMAD.SHL.U32 R23, R23, 0x1000000, RZ ;  /* 0x0100000017177824 */ /* 0x000fe200078e00ff */
[----:B------:R-:W-:-:S04]  /*0cd0*/  LOP3.LUT R5, R25, R5, R24, 0xfe, !PT ;  /* 0x0000000519057212 */ /* 0x000fc800078efe18 */
[----:B------:R-:W-:Y:S01]  /*0ce0*/  LOP3.LUT R5, R23, R5, R22, 0xfe, !PT ;  /* 0x0000000517057212 */ /* 0x000fe200078efe16 */
[----:B------:R-:W-:-:S04]  /*0cf0*/  IMAD.WIDE.U32 R22, R26, 0x1000000, RZ ;  /* 0x010000001a167825 */ /* 0x000fc800078e00ff */
[----:B------:R-:W-:Y:S02]  /*0d00*/  IMAD.SHL.U32 R25, R20, 0x100, RZ ;  /* 0x0000010014197824 */ /* 0x000fe400078e00ff */
[----:B------:R-:W4:Y:S01]  /*0d10*/  LD.E.U8 R20, desc[UR24][R12.64+0xe] ;  /* 0x00000e180c147980 */ /* 0x000f22000c101100 */
[----:B--2---:R-:W-:Y:S01]  /*0d20*/  LOP3.LUT R24, R7, 0xff, RZ, 0xc0, !PT ;  /* 0x000000ff07187812 */ /* 0x004fe200078ec0ff */
[----:B---3--:R-:W-:-:S03]  /*0d30*/  IMAD.WIDE.U32 R6, R6, 0x10000, RZ ;  /* 0x0001000006067825 */ /* 0x008fc600078e00ff */
[----:B------:R-:W-:-:S04]  /*0d40*/  SHF.L.U64.HI R27, R24, 0x8, RZ ;  /* 0x00000008181b7819 */ /* 0x000fc800000102ff */
[----:B------:R-:W-:Y:S02]  /*0d50*/  LOP3.LUT R7, R23, R27, R7, 0xfe, !PT ;  /* 0x0000001b17077212 */ /* 0x000fe400078efe07 */
[----:B------:R-:W2:Y:S02]  /*0d60*/  LD.E.U8 R23, desc[UR24][R12.64+0xf] ;  /* 0x00000f180c177980 */ /* 0x000ea4000c101100 */
[----:B------:R-:W-:Y:S02]  /*0d70*/  LOP3.LUT R18, R25, R7, R18, 0xfe, !PT ;  /* 0x0000000719127212 */ /* 0x000fe400078efe12 */
[----:B------:R-:W3:Y:S01]  /*0d80*/  LD.E.U8 R7, desc[UR24][R12.64+0x8] ;  /* 0x000008180c077980 */ /* 0x000ee2000c101100 */
[----:B------:R-:W-:Y:S02]  /*0d90*/  IMAD.SHL.U32 R24, R24, 0x100, RZ ;  /* 0x0000010018187824 */ /* 0x000fe400078e00ff */
[----:B--2---:R-:W-:-:S03]  /*0da0*/  IMAD.SHL.U32 R23, R23, 0x1000000, RZ ;  /* 0x0100000017177824 */ /* 0x004fc600078e00ff */
[----:B---3--:R-:W-:Y:S01]  /*0db0*/  LOP3.LUT R25, R24, 0xffff00ff, R7, 0xf8, !PT ;  /* 0xffff00ff18197812 */ /* 0x008fe200078ef807 */
[----:B----4-:R-:W-:-:S03]  /*0dc0*/  IMAD.U32 R7, R20, 0x10000, RZ ;  /* 0x0001000014077824 */ /* 0x010fc600078e00ff */
[----:B------:R-:W-:Y:S02]  /*0dd0*/  LOP3.LUT R6, R22, R25, R6, 0xfe, !PT ;  /* 0x0000001916067212 */ /* 0x000fe400078efe06 */
[----:B------:R-:W-:Y:S01]  /*0de0*/  LOP3.LUT R7, R23, R18, R7, 0xfe, !PT ;  /* 0x0000001217077212 */ /* 0x000fe200078efe07 */
[----:B------:R-:W-:Y:S06]  /*0df0*/  BRA `(.L_x_24) ;  /* 0x0000000000047947 */ /* 0x000fec0003800000 */
.L_x_23:
[----:B------:R0:W5:Y:S02]  /*0e00*/  LDG.E.128.CONSTANT R4, desc[UR24][R12.64] ;  /* 0x000000180c047981 */ /* 0x000164000c1e9d00 */
.L_x_24:
[----:B------:R-:W-:Y:S05]  /*0e10*/  BSYNC B1 ;  /* 0x0000000000017941 */ /* 0x000fea0003800000 */
.L_x_22:
[----:B0-----:R-:W-:Y:S01]  /*0e20*/  IADD3 R12, P0, R19, UR9, RZ ;  /* 0x00000009130c7c10 */ /* 0x001fe2000ff1e0ff */
[----:B------:R-:W-:-:S03]  /*0e30*/  IMAD.U32 R18, RZ, RZ, UR26 ;  /* 0x0000001aff127e24 */ /* 0x000fc6000f8e00ff */
[----:B------:R-:W-:Y:S02]  /*0e40*/  IADD3.X R13, R16, UR16, RZ, P0, !PT ;  /* 0x00000010100d7c10 */ /* 0x000fe400087fe4ff */
[----:B------:R-:W-:-:S03]  /*0e50*/  LEA R19, P0, R18, R19, 0xb ;  /* 0x0000001312137211 */ /* 0x000fc600078058ff */
[----:B-----5:R0:W-:Y:S02]  /*0e60*/  STG.E.EF.128 desc[UR24][R12.64], R4 ;  /* 0x000000040c007986 */ /* 0x0201e4000c001d18 */
[----:B------:R-:W-:Y:S01]  /*0e70*/  IMAD.X R16, R16, 0x1, R21, P0 ;  /* 0x0000000110107824 */ /* 0x000fe200000e0615 */
[----:B------:R-:W-:-:S04]  /*0e80*/  ISETP.GE.U32.AND P0, PT, R19, R14, PT ;  /* 0x0000000e1300720c */ /* 0x000fc80003f06070 */
[----:B------:R-:W-:-:S13]  /*0e90*/  ISETP.GE.AND.EX P0, PT, R16, R17, PT, P0 ;  /* 0x000000111000720c */ /* 0x000fda0003f06300 */
[----:B0-----:R-:W-:Y:S05]  /*0ea0*/  @!P0 BRA `(.L_x_25) ;  /* 0xfffffffc00148947 */ /* 0x001fea000383ffff */
.L_x_21:
[----:B------:R-:W-:Y:S05]  /*0eb0*/  BSYNC B0 ;  /* 0x0000000000007941 */ /* 0x000fea0003800000 */
.L_x_20:
[----:B------:R-:W-:Y:S01]  /*0ec0*/  IMAD.U32 R5, RZ, RZ, UR8 ;  /* 0x00000008ff057e24 */ /* 0x000fe2000f8e00ff */
[C---:B------:R-:W-:Y:S01]  /*0ed0*/  ISETP.LT.U32.AND P0, PT, R15.reuse, UR7, PT ;  /* 0x000000070f007c0c */ /* 0x040fe2000bf01070 */
[----:B------:R-:W-:Y:S01]  /*0ee0*/  BSSY B0, `(.L_x_26) ;  /* 0x000000d000007945 */ /* 0x000fe20003800000 */
[----:B------:R-:W-:Y:S02]  /*0ef0*/  ISETP.GE.U32.AND P1, PT, R15, UR10, PT ;  /* 0x0000000a0f007c0c */ /* 0x000fe4000bf26070 */
[----:B------:R-:W-:-:S04]  /*0f00*/  ISETP.GT.AND.EX P0, PT, R5, R0, PT, P0 ;  /* 0x000000000500720c */ /* 0x000fc80003f04300 */
[----:B------:R-:W-:-:S13]  /*0f10*/  ISETP.GE.OR.EX P0, PT, R0, UR11, !P0, P1 ;  /* 0x0000000b00007c0c */ /* 0x000fda000c706710 */
[----:B------:R-:W-:Y:S05]  /*0f20*/  @P0 BRA `(.L_x_27) ;  /* 0x0000000000200947 */ /* 0x000fea0003800000 */
[----:B------:R-:W-:Y:S01]  /*0f30*/  ISETP.GE.U32.AND P0, PT, R15, UR19, PT ;  /* 0x000000130f007c0c */ /* 0x000fe2000bf06070 */
[----:B------:R-:W-:Y:S01]  /*0f40*/  BSSY B1, `(.L_x_28) ;  /* 0x0000005000017945 */ /* 0x000fe20003800000 */
[----:B------:R-:W-:Y:S02]  /*0f50*/  PRMT R5, RZ, 0x7610, R5 ;  /* 0x00007610ff057816 */ /* 0x000fe40000000005 */
[----:B------:R-:W-:-:S13]  /*0f60*/  ISETP.GE.AND.EX P0, PT, R0, UR20, PT, P0 ;  /* 0x0000001400007c0c */ /* 0x000fda000bf06300 */
[----:B------:R-:W-:Y:S05]  /*0f70*/  @P0 BRA `(.L_x_29) ;  /* 0x0000000000040947 */ /* 0x000fea0003800000 */
[----:B------:R0:W5:Y:S02]  /*0f80*/  LD.E.U8 R5, desc[UR24][R8.64] ;  /* 0x0000001808057980 */ /* 0x000164000c101100 */
.L_x_29:
[----:B------:R-:W-:Y:S05]  /*0f90*/  BSYNC B1 ;  /* 0x0000000000017941 */ /* 0x000fea0003800000 */
.L_x_28:
[----:B-----5:R1:W-:Y:S02]  /*0fa0*/  STG.E.U8 desc[UR24][R2.64], R5 ;  /* 0x0000000502007986 */ /* 0x0203e4000c101118 */
.L_x_27:
[----:B------:R-:W-:Y:S05]  /*0fb0*/  BSYNC B0 ;  /* 0x0000000000007941 */ /* 0x000fea0003800000 */
.L_x_26:
[----:B0-----:R-:W-:-:S04]  /*0fc0*/  IADD3 R9, P1, R14, R15, RZ ;  /* 0x0000000f0e097210 */ /* 0x001fc80007f3e0ff */
[----:B------:R-:W-:Y:S01]  /*0fd0*/  ISETP.GE.U32.AND P0, PT, R9, UR10, PT ;  /* 0x0000000a09007c0c */ /* 0x000fe2000bf06070 */
[----:B------:R-:W-:-:S05]  /*0fe0*/  IMAD.X R13, R17, 0x1, R0, P1 ;  /* 0x00000001110d7824 */ /* 0x000fca00008e0600 */
[----:B------:R-:W-:-:S13]  /*0ff0*/  ISETP.GE.AND.EX P0, PT, R13, UR11, PT, P0 ;  /* 0x0000000b0d007c0c */ /* 0x000fda000bf06300 */
[----:B------:R-:W-:Y:S05]  /*1000*/  @P0 EXIT ;  /* 0x000000000000094d */ /* 0x000fea0003800000 */
[----:B------:R-:W-:Y:S01]  /*1010*/  BSSY B0, `(.L_x_30) ;  /* 0x0000014000007945 */ /* 0x000fe20003800000 */
[----:B------:R-:W-:-:S05]  /*1020*/  ULDC.64 UR4, c[0x0][0x218] ;  /* 0x0000860000047ab9 */ /* 0x000fca0000000a00 */
.L_x_31:
[----:B------:R-:W-:Y:S02]  /*1030*/  ISETP.GE.U32.AND P0, PT, R9, UR19, PT ;  /* 0x0000001309007c0c */ /* 0x000fe4000bf06070 */
[----:B0-----:R-:W-:Y:S02]  /*1040*/  PRMT R7, RZ, 0x7610, R7 ;  /* 0x00007610ff077816 */ /* 0x001fe40000000007 */
[----:B------:R-:W-:-:S13]  /*1050*/  ISETP.GE.AND.EX P0, PT, R13, UR20, PT, P0 ;  /* 0x000000140d007c0c */ /* 0x000fda000bf06300 */
[----:B-1----:R-:W-:-:S04]  /*1060*/  @!P0 IADD3 R2, P1, P2, R10, UR12, R9 ;  /* 0x0000000c0a028c10 */ /* 0x002fc8000fa3e009 */
[----:B------:R-:W-:-:S05]  /*1070*/  @!P0 IADD3.X R3, R11, UR15, R13, P1, P2 ;  /* 0x0000000f0b038c10 */ /* 0x000fca0008fe440d */
[----:B------:R-:W2:Y:S01]  /*1080*/  @!P0 LD.E.U8 R7, desc[UR24][R2.64] ;  /* 0x0000001802078980 */ /* 0x000ea2000c101100 */
[----:B------:R-:W-:Y:S02]  /*1090*/  IMAD.U32 R4, RZ, RZ, UR4 ;  /* 0x00000004ff047e24 */ /* 0x000fe4000f8e00ff */
[----:B------:R-:W-:-:S03]  /*10a0*/  IMAD.U32 R6, RZ, RZ, UR5 ;  /* 0x00000005ff067e24 */ /* 0x000fc6000f8e00ff */
[----:B------:R-:W-:-:S04]  /*10b0*/  IADD3 R4, P0, P1, R9, UR14, R4 ;  /* 0x0000000e09047c10 */ /* 0x000fc8000f91e004 */
[----:B------:R-:W-:Y:S02]  /*10c0*/  IADD3.X R5, R13, UR18, R6, P0, P1 ;  /* 0x000000120d057c10 */ /* 0x000fe400087e2406 */
[----:B------:R-:W-:-:S04]  /*10d0*/  IADD3 R14, P0, R14, UR30, RZ ;  /* 0x0000001e0e0e7c10 */ /* 0x000fc8000ff1e0ff */
[----:B------:R-:W-:Y:S02]  /*10e0*/  IADD3 R9, P1, R14, R15, RZ ;  /* 0x0000000f0e097210 */ /* 0x000fe40007f3e0ff */
[----:B------:R-:W-:Y:S02]  /*10f0*/  IADD3.X R17, R17, UR21, RZ, P0, !PT ;  /* 0x0000001511117c10 */ /* 0x000fe400087fe4ff */
[----:B------:R-:W-:-:S03]  /*1100*/  ISETP.GE.U32.AND P0, PT, R9, UR10, PT ;  /* 0x0000000a09007c0c */ /* 0x000fc6000bf06070 */
[----:B------:R-:W-:-:S05]  /*1110*/  IMAD.X R13, R17, 0x1, R0, P1 ;  /* 0x00000001110d7824 */ /* 0x000fca00008e0600 */
[----:B------:R-:W-:Y:S01]  /*1120*/  ISETP.GE.AND.EX P0, PT, R13, UR11, PT, P0 ;  /* 0x0000000b0d007c0c */ /* 0x000fe2000bf06300 */
[----:B--2---:R0:W-:-:S12]  /*1130*/  STG.E.U8 desc[UR24][R4.64], R7 ;  /* 0x0000000704007986 */ /* 0x0041d8000c101118 */
[----:B------:R-:W-:Y:S05]  /*1140*/  @!P0 BRA `(.L_x_31) ;  /* 0xfffffffc00b88947 */ /* 0x000fea000383ffff */
[----:B------:R-:W-:Y:S05]  /*1150*/  BSYNC B0 ;  /* 0x0000000000007941 */ /* 0x000fea0003800000 */
.L_x_30:
[----:B------:R-:W-:Y:S05]  /*1160*/  EXIT ;  /* 0x000000000000794d */ /* 0x000fea0003800000 */
.L_x_19:
[C---:B------:R-:W-:Y:S01]  /*1170*/  ISETP.GE.U32.AND P0, PT, R15.reuse, UR19, PT ;  /* 0x000000130f007c0c */ /* 0x040fe2000bf06070 */
[----:B------:R-:W-:Y:S01]  /*1180*/  BSSY B0, `(.L_x_32) ;  /* 0x0000007000007945 */ /* 0x000fe20003800000 */
[----:B------:R-:W-:Y:S02]  /*1190*/  ISETP.GE.U32.AND P2, PT, R15, UR10, PT ;  /* 0x0000000a0f007c0c */ /* 0x000fe4000bf46070 */
[C---:B------:R-:W-:Y:S02]  /*11a0*/  ISETP.GE.AND.EX P1, PT, R0.reuse, UR20, PT, P0 ;  /* 0x0000001400007c0c */ /* 0x040fe4000bf26300 */
[----:B------:R-:W-:Y:S02]  /*11b0*/  ISETP.GE.AND.EX P0, PT, R0, UR11, PT, P2 ;  /* 0x0000000b00007c0c */ /* 0x000fe4000bf06320 */
[----:B------:R-:W-:-:S09]  /*11c0*/  PRMT R5, RZ, 0x7610, R5 ;  /* 0x00007610ff057816 */ /* 0x000fd20000000005 */
[----:B------:R-:W-:Y:S05]  /*11d0*/  @P1 BRA `(.L_x_33) ;  /* 0x0000000000041947 */ /* 0x000fea0003800000 */
[----:B------:R0:W5:Y:S02]  /*11e0*/  LD.E.U8 R5, desc[UR24][R8.64] ;  /* 0x0000001808057980 */ /* 0x000164000c101100 */
.L_x_33:
[----:B------:R-:W-:Y:S05]  /*11f0*/  BSYNC B0 ;  /* 0x0000000000007941 */ /* 0x000fea0003800000 */
.L_x_32:
[----:B------:R-:W-:Y:S05]  /*1200*/  @P0 EXIT ;  /* 0x000000000000094d */ /* 0x000fea0003800000 */
[----:B-----5:R-:W-:Y:S01]  /*1210*/  STG.E.U8 desc[UR24][R2.64], R5 ;  /* 0x0000000502007986 */ /* 0x020fe2000c101118 */
[----:B------:R-:W-:Y:S05]  /*1220*/  EXIT ;  /* 0x000000000000794d */ /* 0x000fea0003800000 */
        .weak           $__internal_2_$__cuda_sm20_div_s64
        .type           $__internal_2_$__cuda_sm20_div_s64,@function
        .size           $__internal_2_$__cuda_sm20_div_s64,(.L_x_51 - $__internal_2_$__cuda_sm20_div_s64)
$__internal_2_$__cuda_sm20_div_s64:
[----:B------:R-:W-:Y:S02]  /*1230*/  UIADD3 UR16, UP1, URZ, -UR28, URZ ;  /* 0x8000001c3f107290 */ /* 0x000fe4000ff3e03f */
[----:B------:R-:W-:Y:S02]  /*1240*/  UISETP.GE.AND UP0, UPT, UR29, URZ, UPT ;  /* 0x0000003f1d00728c */ /* 0x000fe4000bf06270 */
[----:B------:R-:W-:Y:S02]  /*1250*/  UIADD3.X UR6, URZ, ~UR29, URZ, UP1, !UPT ;  /* 0x8000001d3f067290 */ /* 0x000fe40008ffe43f */
[----:B------:R-:W-:Y:S02]  /*1260*/  USEL UR16, UR16, UR28, !UP0 ;  /* 0x0000001c10107287 */ /* 0x000fe4000c000000 */
[----:B------:R-:W-:Y:S02]  /*1270*/  USEL UR17, UR6, UR29, !UP0 ;  /* 0x0000001d06117287 */ /* 0x000fe4000c000000 */
[----:B------:R-:W-:-:S07]  /*1280*/  UISETP.GE.AND UP3, UPT, UR19, URZ, UPT ;  /* 0x0000003f1300728c */ /* 0x000fce000bf66270 */
[----:B------:R-:W0:Y:S08]  /*1290*/  I2F.U64.RP R6, UR16 ;  /* 0x0000001000067d12 */ /* 0x000e300008309000 */
[----:B0-----:R-:W0:Y:S02]  /*12a0*/  MUFU.RCP R6, R6 ;  /* 0x0000000600067308 */ /* 0x001e240000001000 */
[----:B0-----:R-:W-:-:S06]  /*12b0*/  VIADD R4, R6, 0x1ffffffe ;  /* 0x1ffffffe06047836 */ /* 0x001fcc0000000000 */
[----:B------:R-:W0:Y:S02]  /*12c0*/  F2I.U64.TRUNC R4, R4 ;  /* 0x0000000400047311 */ /* 0x000e24000020d800 */
[----:B0-----:R-:W-:Y:S01]  /*12d0*/  R2UR UR6, R4 ;  /* 0x00000000040672ca */ /* 0x001fe200000e0000 */
[----:B------:R-:W-:Y:S01]  /*12e0*/  IMAD.MOV.U32 R4, RZ, RZ, R7 ;  /* 0x000000ffff047224 */ /* 0x000fe200078e0007 */
[----:B------:R-:W-:Y:S01]  /*12f0*/  R2UR UR7, R5 ;  /* 0x00000000050772ca */ /* 0x000fe200000e0000 */
[----:B------:R-:W-:-:S10]  /*1300*/  IMAD.MOV.U32 R5, RZ, RZ, 0x0 ;  /* 0x00000000ff057424 */ /* 0x000fd400078e00ff */
[----:B------:R-:W-:-:S04]  /*1310*/  UIMAD.WIDE.U32 UR22, UR6, UR16, URZ ;  /* 0x00000010061672a5 */ /* 0x000fc8000f8e003f */
[----:B------:R-:W-:Y:S02]  /*1320*/  UIMAD UR23, UR6, UR17, UR23 ;  /* 0x00000011061772a4 */ /* 0x000fe4000f8e0217 */
[----:B------:R-:W-:Y:S02]  /*1330*/  UIADD3 UR32, UP0, URZ, -UR22, URZ ;  /* 0x800000163f207290 */ /* 0x000fe4000ff1e03f */
[----:B------:R-:W-:Y:S02]  /*1340*/  UIMAD UR31, UR7, UR16, UR23 ;  /* 0x00000010071f72a4 */ /* 0x000fe4000f8e0217 */
[----:B------:R-:W-:Y:S02]  /*1350*/  UIMAD.WIDE.U32 UR22, UR6, UR32, URZ ;  /* 0x00000020061672a5 */ /* 0x000fe4000f8e003f */
[----:B------:R-:W-:-:S05]  /*1360*/  UIADD3.X UR31, URZ, ~UR31, URZ, UP0, !UPT ;  /* 0x8000001f3f1f7290 */ /* 0x000fca00087fe43f */
[----:B------:R-:W-:Y:S01]  /*1370*/  UMOV UR22, UR23 ;  /* 0x0000001700167c82 */ /* 0x000fe20008000000 */
[----:B------:R-:W-:Y:S02]  /*1380*/  UMOV UR23, UR6 ;  /* 0x0000000600177c82 */ /* 0x000fe40008000000 */
[----:B------:R-:W-:-:S04]  /*1390*/  UIMAD.WIDE.U32 UR22, UP0, UR6, UR31, UR22 ;  /* 0x0000001f061672a5 */ /* 0x000fc8000f800016 */
[----:B------:R-:W-:Y:S02]  /*13a0*/  UIMAD.WIDE.U32 UR22, UP1, UR7, UR32, UR22 ;  /* 0x00000020071672a5 */ /* 0x000fe4000f820016 */
[----:B------:R-:W-:Y:S02]  /*13b0*/  UIMAD.WIDE.U32 UR32, UR7, UR31, URZ ;  /* 0x0000001f072072a5 */ /* 0x000fe4000f8e003f */
[----:B------:R-:W-:Y:S02]  /*13c0*/  UIMAD UR31, UR7, UR31, URZ ;  /* 0x0000001f071f72a4 */ /* 0x000fe4000f8e023f */
[----:B------:R-:W-:Y:S02]  /*13d0*/  UIADD3.X UR22, UR33, UR7, URZ, UP0, !UPT ;  /* 0x0000000721167290 */ /* 0x000fe400087fe43f */
[----:B------:R-:W-:-:S04]  /*13e0*/  UIADD3 UR23, UP2, UR31, UR23, URZ ;  /* 0x000000171f177290 */ /* 0x000fc8000ff5e03f */
[----:B------:R-:W-:Y:S02]  /*13f0*/  UIMAD.WIDE.U32 UR6, UR23, UR16, URZ ;  /* 0x00000010170672a5 */ /* 0x000fe4000f8e003f */
[----:B------:R-:W-:Y:S02]  /*1400*/  UIADD3.X UR31, URZ, URZ, UR22, UP2, UP1 ;  /* 0x0000003f3f1f7290 */ /* 0x000fe400097e2416 */
[----:B------:R-:W-:Y:S02]  /*1410*/  UIADD3 UR6, UP0, URZ, -UR6, URZ ;  /* 0x800000063f067290 */ /* 0x000fe4000ff1e03f */
[----:B------:R-:W-:Y:S02]  /*1420*/  UIMAD UR7, UR23, UR17, UR7 ;  /* 0x00000011170772a4 */ /* 0x000fe4000f8e0207 */
[----:B------:R-:W-:Y:S02]  /*1430*/  UIMAD.WIDE.U32 UR32, UR23, UR6, URZ ;  /* 0x00000006172072a5 */ /* 0x000fe4000f8e003f */
[----:B------:R-:W-:-:S02]  /*1440*/  UIMAD UR7, UR31, UR16, UR7 ;  /* 0x000000101f0772a4 */ /* 0x000fc4000f8e0207 */
[----:B------:R-:W-:Y:S02]  /*1450*/  UIADD3 UR32, UP4, URZ, -UR20, URZ ;  /* 0x800000143f207290 */ /* 0x000fe4000ff9e03f */
[----:B------:R-:W-:Y:S01]  /*1460*/  UIADD3.X UR7, URZ, ~UR7, URZ, UP0, !UPT ;  /* 0x800000073f077290 */ /* 0x000fe200087fe43f */
[----:B------:R-:W-:Y:S01]  /*1470*/  UMOV UR22, UR33 ;  /* 0x0000002100167c82 */ /* 0x000fe20008000000 */
[----:B------:R-:W-:Y:S02]  /*1480*/  USEL UR32, UR32, UR20, !UP3 ;  /* 0x0000001420207287 */ /* 0x000fe4000d800000 */
[----:B------:R-:W-:Y:S02]  /*1490*/  UIMAD.WIDE.U32 UR22, UP0, UR23, UR7, UR22 ;  /* 0x00000007171672a5 */ /* 0x000fe4000f800016 */
[----:B------:R-:W-:Y:S02]  /*14a0*/  UIMAD UR20, UR31, UR7, URZ ;  /* 0x000000071f1472a4 */ /* 0x000fe4000f8e023f */
[----:B------:R-:W-:-:S02]  /*14b0*/  UIMAD.WIDE.U32 UR22, UP1, UR31, UR6, UR22 ;  /* 0x000000061f1672a5 */ /* 0x000fc4000f820016 */
[----:B------:R-:W-:Y:S02]  /*14c0*/  UIMAD.WIDE.U32 UR6, UR31, UR7, URZ ;  /* 0x000000071f0672a5 */ /* 0x000fe4000f8e003f */
[----:B------:R-:W-:Y:S02]  /*14d0*/  UIADD3 UR20, UP2, UR20, UR23, URZ ;  /* 0x0000001714147290 */ /* 0x000fe4000ff5e03f */
[----:B------:R-:W-:Y:S02]  /*14e0*/  UIADD3.X UR33, URZ, ~UR19, URZ, UP4, !UPT ;  /* 0x800000133f217290 */ /* 0x000fe4000a7fe43f */
[----:B------:R-:W-:Y:S02]  /*14f0*/  UIMAD.WIDE.U32 UR22, UR20, UR32, URZ ;  /* 0x00000020141672a5 */ /* 0x000fe4000f8e003f */
[----:B------:R-:W-:Y:S02]  /*1500*/  UIADD3.X UR31, UR7, UR31, URZ, UP0, !UPT ;  /* 0x0000001f071f7290 */ /* 0x000fe400087fe43f */
[----:B------:R-:W-:Y:S01]  /*1510*/  USEL UR33, UR33, UR19, !UP3 ;  /* 0x0000001321217287 */ /* 0x000fe2000d800000 */
[----:B------:R-:W-:-:S02]  /*1520*/  UMOV UR7, URZ ;  /* 0x0000003f00077c82 */ /* 0x000fc40008000000 */
[----:B------:R-:W-:Y:S01]  /*1530*/  UMOV UR6, UR23 ;  /* 0x0000001700067c82 */ /* 0x000fe20008000000 */
[----:B------:R-:W-:Y:S02]  /*1540*/  UIADD3.X UR31, URZ, URZ, UR31, UP2, UP1 ;  /* 0x0000003f3f1f7290 */ /* 0x000fe400097e241f */
[----:B------:R-:W-:Y:S02]  /*1550*/  UIMAD.WIDE.U32 UR6, UR20, UR33, UR6 ;  /* 0x00000021140672a5 */ /* 0x000fe4000f8e0006 */
[----:B------:R-:W-:Y:S02]  /*1560*/  UIMAD.WIDE.U32 UR22, UR31, UR33, URZ ;  /* 0x000000211f1672a5 */ /* 0x000fe4000f8e003f */
[----:B------:R-:W-:Y:S02]  /*1570*/  UIMAD.WIDE.U32 UR6, UP0, UR31, UR32, UR6 ;  /* 0x000000201f0672a5 */ /* 0x000fe4000f800006 */
[----:B------:R-:W-:Y:S02]  /*1580*/  UIMAD UR31, UR31, UR33, URZ ;  /* 0x000000211f1f72a4 */ /* 0x000fe4000f8e023f */
[----:B------:R-:W-:-:S02]  /*1590*/  UIADD3.X UR20, UR23, URZ, URZ, UP0, !UPT ;  /* 0x0000003f17147290 */ /* 0x000fc400087fe43f */
[----:B------:R-:W-:-:S04]  /*15a0*/  UIADD3 UR31, UP1, UR31, UR7, URZ ;  /* 0x000000071f1f7290 */ /* 0x000fc8000ff3e03f */
[----:B------:R-:W-:Y:S02]  /*15b0*/  UIMAD.WIDE.U32 UR6, UR31, UR16, URZ ;  /* 0x000000101f0672a5 */ /* 0x000fe4000f8e003f */
[----:B------:R-:W-:Y:S02]  /*15c0*/  UIADD3.X UR20, URZ, UR20, URZ, UP1, !UPT ;  /* 0x000000143f147290 */ /* 0x000fe40008ffe43f */
[----:B------:R-:W-:Y:S02]  /*15d0*/  UIMAD UR7, UR31, UR17, UR7 ;  /* 0x000000111f0772a4 */ /* 0x000fe4000f8e0207 */
[----:B------:R-:W-:Y:S02]  /*15e0*/  UIADD3 UR22, UP0, UR31, 0x1, URZ ;  /* 0x000000011f167890 */ /* 0x000fe4000ff1e03f */
[----:B------:R-:W-:Y:S02]  /*15f0*/  UIADD3 UR32, UP1, -UR6, UR32, URZ ;  /* 0x0000002006207290 */ /* 0x000fe4000ff3e13f */
[----:B------:R-:W-:-:S02]  /*1600*/  UIMAD UR7, UR20, UR16, UR7 ;  /* 0x00000010140772a4 */ /* 0x000fc4000f8e0207 */
[----:B------:R-:W-:Y:S02]  /*1610*/  UIADD3.X UR6, URZ, UR20, URZ, UP0, !UPT ;  /* 0x000000143f067290 */ /* 0x000fe400087fe43f */
[----:B------:R-:W-:Y:S02]  /*1620*/  UISETP.GE.U32.AND UP0, UPT, UR32, UR16, UPT ;  /* 0x000000102000728c */ /* 0x000fe4000bf06070 */
[----:B------:R-:W-:Y:S02]  /*1630*/  UIADD3.X UR33, ~UR7, UR33, URZ, UP1, !UPT ;  /* 0x0000002107217290 */ /* 0x000fe40008ffe53f */
[----:B------:R-:W-:Y:S02]  /*1640*/  UIADD3 UR7, UP1, UR32, -UR16, URZ ;  /* 0x8000001020077290 */ /* 0x000fe4000ff3e03f */
[----:B------:R-:W-:Y:S02]  /*1650*/  UISETP.GE.U32.AND.EX UP0, UPT, UR33, UR17, UPT, UP0 ;  /* 0x000000112100728c */ /* 0x000fe4000bf06100 */
[----:B------:R-:W-:-:S02]  /*1660*/  UIADD3.X UR23, UR33, ~UR17, URZ, UP1, !UPT ;  /* 0x8000001121177290 */ /* 0x000fc40008ffe43f */
[----:B------:R-:W-:Y:S02]  /*1670*/  USEL UR7, UR7, UR32, UP0 ;  /* 0x0000002007077287 */ /* 0x000fe40008000000 */
[----:B------:R-:W-:Y:S02]  /*1680*/  USEL UR23, UR23, UR33, UP0 ;  /* 0x0000002117177287 */ /* 0x000fe40008000000 */
[----:B------:R-:W-:Y:S02]  /*1690*/  USEL UR31, UR22, UR31, UP0 ;  /* 0x0000001f161f7287 */ /* 0x000fe40008000000 */
[----:B------:R-:W-:Y:S02]  /*16a0*/  UISETP.GE.U32.AND UP1, UPT, UR7, UR16, UPT ;  /* 0x000000100700728c */ /* 0x000fe4000bf26070 */
[----:B------:R-:W-:Y:S02]  /*16b0*/  USEL UR20, UR6, UR20, UP0 ;  /* 0x0000001406147287 */ /* 0x000fe40008000000 */
[----:B------:R-:W-:-:S02]  /*16c0*/  UIADD3 UR6, UP2, UR31, 0x1, URZ ;  /* 0x000000011f067890 */ /* 0x000fc4000ff5e03f */
[----:B------:R-:W-:Y:S02]  /*16d0*/  UISETP.GE.U32.AND.EX UP0, UPT, UR23, UR17, UPT, UP1 ;  /* 0x000000111700728c */ /* 0x000fe4000bf06110 */
[----:B------:R-:W-:Y:S02]  /*16e0*/  UIADD3.X UR7, URZ, UR20, URZ, UP2, !UPT ;  /* 0x000000143f077290 */ /* 0x000fe400097fe43f */
[----:B------:R-:W-:Y:S02]  /*16f0*/  USEL UR6, UR6, UR31, UP0 ;  /* 0x0000001f06067287 */ /* 0x000fe40008000000 */
[----:B------:R-:W-:Y:S02]  /*1700*/  ULOP3.LUT UR17, UR29, UR19, URZ, 0x3c, !UPT ;  /* 0x000000131d117292 */ /* 0x000fe4000f8e3c3f */
[----:B------:R-:W-:Y:S02]  /*1710*/  USEL UR7, UR7, UR20, UP0 ;  /* 0x0000001407077287 */ /* 0x000fe40008000000 */
[----:B------:R-:W-:-:S02]  /*1720*/  UIADD3 UR16, UP2, URZ, -UR6, URZ ;  /* 0x800000063f107290 */ /* 0x000fc4000ff5e03f */
[----:B------:R-:W-:Y:S02]  /*1730*/  UISETP.GE.AND UP1, UPT, UR17, URZ, UPT ;  /* 0x0000003f1100728c */ /* 0x000fe4000bf26270 */
[----:B------:R-:W-:Y:S02]  /*1740*/  UISETP.NE.U32.AND UP0, UPT, UR28, URZ, UPT ;  /* 0x0000003f1c00728c */ /* 0x000fe4000bf05070 */
[----:B------:R-:W-:Y:S02]  /*1750*/  UIADD3.X UR17, URZ, ~UR7, URZ, UP2, !UPT ;  /* 0x800000073f117290 */ /* 0x000fe400097fe43f */
[----:B------:R-:W-:Y:S02]  /*1760*/  UISETP.NE.AND.EX UP0, UPT, UR29, URZ, UPT, UP0 ;  /* 0x0000003f1d00728c */ /* 0x000fe4000bf05300 */
[----:B------:R-:W-:Y:S02]  /*1770*/  USEL UR6, UR16, UR6, !UP1 ;  /* 0x0000000610067287 */ /* 0x000fe4000c800000 */
[----:B------:R-:W-:-:S02]  /*1780*/  USEL UR7, UR17, UR7, !UP1 ;  /* 0x0000000711077287 */ /* 0x000fc4000c800000 */
[----:B------:R-:W-:Y:S02]  /*1790*/  USEL UR6, UR6, 0xffffffff, UP0 ;  /* 0xffffffff06067887 */ /* 0x000fe40008000000 */
[----:B------:R-:W-:Y:S01]  /*17a0*/  USEL UR7, UR7, 0xffffffff, UP0 ;  /* 0xffffffff07077887 */ /* 0x000fe20008000000 */
[----:B------:R-:W-:Y:S11]  /*17b0*/  RET.REL.NODEC R4 `(_ZN2at6native6detail21chunk_cat_cuda_kernelIccEEvPPT0_PT_PlS8_S8_S8_S8_S8_lll) ;  /* 0xffffffe804107950 */ /* 0x000ff60003c3ffff */
.L_x_34:
        /* <DEDUP_REMOVED lines=12> */
.L_x_51:


//--------------------- .text._ZN2at6native6detail51split_with_sizes_copy_out_contiguous_no_cast_kernelEPPcS3_PlS4_S4_ll --------------------------
	.section	.text._ZN2at6native6detail51split_with_sizes_copy_out_contiguous_no_cast_kernelEPPcS3_PlS4_S4_ll,"ax",@progbits
	.align	128
.text._ZN2at6native6detail51split_with_sizes_copy_out_contiguous_no_cast_kernelEPPcS3_PlS4_S4_ll:
        .type           _ZN2at6native6detail51split_with_sizes_copy_out_contiguous_no_cast_kernelEPPcS3_PlS4_S4_ll,@function
        .size           _ZN2at6native6detail51split_with_sizes_copy_out_contiguous_no_cast_kernelEPPcS3_PlS4_S4_ll,(.L_x_53 - _ZN2at6native6detail51split_with_sizes_copy_out_contiguous_no_cast_kernelEPPcS3_PlS4_S4_ll)
        .other          _ZN2at6native6detail51split_with_sizes_copy_out_contiguous_no_cast_kernelEPPcS3_PlS4_S4_ll,@"STO_CUDA_ENTRY STV_DEFAULT"
_ZN2at6native6detail51split_with_sizes_copy_out_contiguous_no_cast_kernelEPPcS3_PlS4_S4_ll:
[----:B------:R-:W-:Y:S01]  /*0000*/  LDC R1, c[0x0][0x28] ;  /* 0x00000a00ff017b82 */ /* 0x000fe20000000800 */
[----:B------:R-:W0:Y:S07]  /*0010*/  S2R R7, SR_CTAID.X ;  /* 0x0000000000077919 */ /* 0x000e2e0000002500 */
[----:B------:R-:W0:Y:S01]  /*0020*/  LDC.64 R4, c[0x0][0x228] ;  /* 0x00008a00ff047b82 */ /* 0x000e220000000a00 */
[----:B------:R-:W-:Y:S01]  /*0030*/  ULDC.64 UR6, c[0x0][0x208] ;  /* 0x0000820000067ab9 */ /* 0x000fe20000000a00 */
[----:B------:R-:W-:Y:S01]  /*0040*/  ULDC.64 UR8, c[0x0][0x230] ;  /* 0x00008c0000087ab9 */ /* 0x000fe20000000a00 */
[----:B------:R-:W-:Y:S01]  /*0050*/  ULDC.64 UR10, c[0x0][0x210] ;  /* 0x00008400000a7ab9 */ /* 0x000fe20000000a00 */
[----:B------:R-:W-:-:S04]  /*0060*/  ULDC.64 UR12, c[0x0][0x218] ;  /* 0x00008600000c7ab9 */ /* 0x000fc80000000a00 */
[----:B------:R-:W1:Y:S08]  /*0070*/  S2UR UR4, SR_CTAID.Y ;  /* 0x00000000000479c3 */ /* 0x000e700000002600 */
[----:B------:R-:W1:Y:S01]  /*0080*/  LDC.64 R2, c[0x0][0x240] ;  /* 0x00009000ff027b82 */ /* 0x000e620000000a00 */
[----:B0-----:R-:W-:-:S06]  /*0090*/  IMAD.WIDE.U32 R4, R7, 0x8, R4 ;  /* 0x0000000807047825 */ /* 0x001fcc00078e0004 */
[----:B------:R-:W2:Y:S01]  /*00a0*/  LDG.E.64 R4, desc[UR6][R4.64] ;  /* 0x0000000604047981 */ /* 0x000ea2000c1e1b00 */
[----:B-1----:R-:W-:-:S04]  /*00b0*/  ISETP.LE.U32.AND P0, PT, R2, UR4, PT ;  /* 0x0000000402007c0c */ /* 0x002fc8000bf03070 */
[----:B------:R-:W-:Y:S01]  /*00c0*/  ISETP.GE.AND.EX P0, PT, RZ, R3, PT, P0 ;  /* 0x00000003ff00720c */ /* 0x000fe20003f06300 */
[C---:B--2---:R-:W-:Y:S01]  /*00d0*/  IMAD.SHL.U32 R10, R4.reuse, 0x8, RZ ;  /* 0x00000008040a7824 */ /* 0x044fe200078e00ff */
[----:B------:R-:W-:-:S04]  /*00e0*/  SHF.L.U64.HI R0, R4, 0x3, R5 ;  /* 0x0000000304007819 */ /* 0x000fc80000010205 */
[----:B------:R-:W-:-:S04]  /*00f0*/  IADD3 R8, P1, R10, UR8, RZ ;  /* 0x000000080a087c10 */ /* 0x000fc8000ff3e0ff */
[----:B------:R-:W-:Y:S01]  /*0100*/  IADD3.X R9, R0, UR9, RZ, P1, !PT ;  /* 0x0000000900097c10 */ /* 0x000fe20008ffe4ff */
[----:B------:R-:W-:-:S04]  /*0110*/  ULDC.64 UR8, c[0x0][0x220] ;  /* 0x0000880000087ab9 */ /* 0x000fc80000000a00 */
[----:B------:R0:W5:Y:S04]  /*0120*/  LDG.E.64 R2, desc[UR6][R8.64] ;  /* 0x0000000608027981 */ /* 0x000168000c1e1b00 */
[----:B------:R0:W5:Y:S01]  /*0130*/  LDG.E.64 R4, desc[UR6][R8.64+0x8] ;  /* 0x0000080608047981 */ /* 0x000162000c1e1b00 */
[C---:B------:R-:W-:Y:S02]  /*0140*/  IADD3 R14, P1, R10.reuse, UR8, RZ ;  /* 0x000000080a0e7c10 */ /* 0x040fe4000ff3e0ff */
[C---:B------:R-:W-:Y:S02]  /*0150*/  IADD3 R12, P2, R10.reuse, UR10, RZ ;  /* 0x0000000a0a0c7c10 */ /* 0x040fe4000ff5e0ff */
[----:B------:R-:W-:Y:S02]  /*0160*/  IADD3 R10, P3, R10, UR12, RZ ;  /* 0x0000000c0a0a7c10 */ /* 0x000fe4000ff7e0ff */
[----:B------:R-:W-:-:S02]  /*0170*/  IADD3.X R15, R0, UR9, RZ, P1, !PT ;  /* 0x00000009000f7c10 */ /* 0x000fc40008ffe4ff */
[C---:B------:R-:W-:Y:S02]  /*0180*/  IADD3.X R13, R0.reuse, UR11, RZ, P2, !PT ;  /* 0x0000000b000d7c10 */ /* 0x040fe400097fe4ff */
[----:B------:R-:W-:Y:S01]  /*0190*/  IADD3.X R11, R0, UR13, RZ, P3, !PT ;  /* 0x0000000d000b7c10 */ /* 0x000fe20009ffe4ff */
[----:B0-----:R-:W-:Y:S06]  /*01a0*/  @P0 EXIT ;  /* 0x000000000000094d */ /* 0x001fec0003800000 */
[----:B------:R-:W5:Y:S04]  /*01b0*/  LDG.E.64 R14, desc[UR6][R14.64] ;  /* 0x000000060e0e7981 */ /* 0x000f68000c1e1b00 */
[----:B------:R-:W5:Y:S04]  /*01c0*/  LDG.E.64 R12, desc[UR6][R12.64] ;  /* 0x000000060c0c7981 */ /* 0x000f68000c1e1b00 */
[----:B------:R-:W5:Y:S02]  /*01d0*/  LDG.E.64 R10, desc[UR6][R10.64] ;  /* 0x000000060a0a7981 */ /* 0x000f64000c1e1b00 */
[C---:B-----5:R-:W-:Y:S01]  /*01e0*/  IADD3 R7, P1, -R2.reuse, R7, RZ ;  /* 0x0000000702077210 */ /* 0x060fe20007f3e1ff */
[----:B------:R-:W-:Y:S01]  /*01f0*/  IMAD.MOV.U32 R9, RZ, RZ, RZ ;  /* 0x000000ffff097224 */ /* 0x000fe200078e00ff */
[----:B------:R-:W-:Y:S01]  /*0200*/  IADD3 R2, P0, -R2, R4, RZ ;  /* 0x0000000402027210 */ /* 0x000fe20007f1e1ff */
[----:B------:R-:W0:Y:S01]  /*0210*/  S2R R8, SR_TID.X ;  /* 0x0000000000087919 */ /* 0x000e220000002100 */
[----:B------:R-:W-:Y:S01]  /*0220*/  ULDC UR5, c[0x0][0x0] ;  /* 0x0000000000057ab9 */ /* 0x000fe20000000800 */
[--C-:B------:R-:W-:Y:S01]  /*0230*/  IMAD.X R0, RZ, RZ, ~R3.reuse, P1 ;  /* 0x000000ffff007224 */ /* 0x100fe200008e0e03 */
[----:B------:R-:W-:Y:S01]  /*0240*/  ULDC UR8, c[0x0][0x10] ;  /* 0x0000040000087ab9 */ /* 0x000fe20000000800 */
[----:B------:R-:W-:-:S02]  /*0250*/  IMAD.X R4, R5, 0x1, ~R3, P0 ;  /* 0x0000000105047824 */ /* 0x000fc400000e0e03 */
[----:B------:R-:W-:-:S04]  /*0260*/  IMAD.WIDE.U32 R2, R2, UR5, RZ ;  /* 0x0000000502027c25 */ /* 0x000fc8000f8e00ff */
[----:B------:R-:W-:Y:S02]  /*0270*/  IMAD R19, R4, UR5, RZ ;  /* 0x0000000504137c24 */ /* 0x000fe4000f8e02ff */
[----:B------:R-:W-:Y:S02]  /*0280*/  IMAD R21, R0, UR5, RZ ;  /* 0x0000000500157c24 */ /* 0x000fe4000f8e02ff */
[----:B------:R-:W-:Y:S02]  /*0290*/  IMAD.IADD R19, R3, 0x1, R19 ;  /* 0x0000000103137824 */ /* 0x000fe400078e0213 */
[----:B0-----:R-:W-:Y:S01]  /*02a0*/  IMAD.WIDE.U32 R8, R7, UR5, R8 ;  /* 0x0000000507087c25 */ /* 0x001fe2000f8e0008 */
[----:B------:R-:W-:Y:S01]  /*02b0*/  UMOV UR5, UR4 ;  /* 0x0000000400057c82 */ /* 0x000fe20008000000 */
[----:B------:R-:W-:Y:S02]  /*02c0*/  UMOV UR4, URZ ;  /* 0x0000003f00047c82 */ /* 0x000fe40008000000 */
[----:B------:R-:W-:-:S07]  /*02d0*/  IMAD.IADD R21, R9, 0x1, R21 ;  /* 0x0000000109157824 */ /* 0x000fce00078e0215 */
.L_x_46:
[----:B------:R-:W-:Y:S01]  /*02e0*/  ISETP.GE.U32.AND P0, PT, R14, R2, PT ;  /* 0x000000020e00720c */ /* 0x000fe20003f06070 */
[----:B------:R-:W-:Y:S03]  /*02f0*/  BSSY B0, `(.L_x_35) ;  /* 0x00000a3000007945 */ /* 0x000fe60003800000 */
[----:B------:R-:W-:-:S13]  /*0300*/  ISETP.GE.AND.EX P0, PT, R15, R19, PT, P0 ;  /* 0x000000130f00720c */ /* 0x000fda0003f06300 */
[----:B------:R-:W-:Y:S05]  /*0310*/  @!P0 BRA `(.L_x_36) ;  /* 0x00000008003c8947 */ /* 0x000fea0003800000 */
[C---:B------:R-:W-:Y:S01]  /*0320*/  IMAD R7, R14.reuse, UR4, RZ ;  /* 0x000000040e077c24 */ /* 0x040fe2000f8e02ff */
[----:B------:R-:W-:Y:S01]  /*0330*/  BSSY B1, `(.L_x_37) ;  /* 0x0000066000017945 */ /* 0x000fe20003800000 */
[----:B------:R-:W-:-:S04]  /*0340*/  IMAD.WIDE.U32 R4, R14, UR5, R12 ;  /* 0x000000050e047c25 */ /* 0x000fc8000f8e000c */
[----:B------:R-:W-:Y:S01]  /*0350*/  IMAD R7, R15, UR5, R7 ;  /* 0x000000050f077c24 */ /* 0x000fe2000f8e0207 */
[----:B------:R-:W-:-:S03]  /*0360*/  IADD3 R6, P0, R4, 0xf, RZ ;  /* 0x0000000f04067810 */ /* 0x000fc60007f1e0ff */
[----:B------:R-:W-:-:S04]  /*0370*/  IMAD.IADD R0, R5, 0x1, R7 ;  /* 0x0000000105007824 */ /* 0x000fc800078e0207 */
[----:B------:R-:W-:-:S05]  /*0380*/  IMAD.X R7, RZ, RZ, R0, P0 ;  /* 0x000000ffff077224 */ /* 0x000fca00000e0600 */
[----:B------:R-:W-:-:S04]  /*0390*/  SHF.R.S32.HI R5, RZ, 0x1f, R7 ;  /* 0x0000001fff057819 */ /* 0x000fc80000011407 */
[----:B------:R-:W-:-:S04]  /*03a0*/  LEA.HI R5, P0, R5, R6, RZ, 0x4 ;  /* 0x0000000605057211 */ /* 0x000fc800078120ff */
[----:B------:R-:W-:-:S04]  /*03b0*/  LOP3.LUT R5, R5, 0xfffffff0, RZ, 0xc0, !PT ;  /* 0xfffffff005057812 */ /* 0x000fc800078ec0ff */
[----:B------:R-:W-:-:S04]  /*03c0*/  IADD3 R5, P1, R5, -R4, RZ ;  /* 0x8000000405057210 */ /* 0x000fc80007f3e0ff */
[----:B------:R-:W-:Y:S02]  /*03d0*/  IADD3.X R7, ~R0, RZ, R7, P1, P0 ;  /* 0x000000ff00077210 */ /* 0x000fe40000fe0507 */
[-C--:B------:R-:W-:Y:S02]  /*03e0*/  IADD3 R4, P0, R14, -R5.reuse, RZ ;  /* 0x800000050e047210 */ /* 0x080fe40007f1e0ff */
[----:B------:R-:W-:-:S03]  /*03f0*/  LEA R20, P1, R8, R5, 0x4 ;  /* 0x0000000508147211 */ /* 0x000fc600078220ff */
[----:B------:R-:W-:Y:S01]  /*0400*/  IMAD.X R18, R15, 0x1, ~R7, P0 ;  /* 0x000000010f127824 */ /* 0x000fe200000e0e07 */
[----:B------:R-:W-:-:S04]  /*0410*/  LEA.HI.X R25, R8, R7, R21, 0x4, P1 ;  /* 0x0000000708197211 */ /* 0x000fc800008f2415 */
[----:B------:R-:W-:-:S04]  /*0420*/  SHF.R.S32.HI R23, RZ, 0x1f, R18 ;  /* 0x0000001fff177819 */ /* 0x000fc80000011412 */
[----:B------:R-:W-:-:S04]  /*0430*/  LEA.HI R23, P0, R23, R4, RZ, 0x4 ;  /* 0x0000000417177211 */ /* 0x000fc800078120ff */
[----:B------:R-:W-:-:S04]  /*0440*/  LOP3.LUT R23, R23, 0xfffffff0, RZ, 0xc0, !PT ;  /* 0xfffffff017177812 */ /* 0x000fc800078ec0ff */
[----:B------:R-:W-:-:S04]  /*0450*/  IADD3 R23, P2, R23, R5, RZ ;  /* 0x0000000517177210 */ /* 0x000fc80007f5e0ff */
[----:B------:R-:W-:Y:S02]  /*0460*/  IADD3.X R18, R7, RZ, R18, P2, P0 ;  /* 0x000000ff07127210 */ /* 0x000fe400017e0412 */
[----:B------:R-:W-:-:S04]  /*0470*/  ISETP.GE.U32.AND P0, PT, R20, R23, PT ;  /* 0x000000171400720c */ /* 0x000fc80003f06070 */
[----:B------:R-:W-:-:S13]  /*0480*/  ISETP.GE.AND.EX P0, PT, R25, R18, PT, P0 ;  /* 0x000000121900720c */ /* 0x000fda0003f06300 */
[----:B------:R-:W-:Y:S05]  /*0490*/  @P0 BRA `(.L_x_38) ;  /* 0x00000004003c0947 */ /* 0x000fea0003800000 */
.L_x_44:
[----:B------:R-:W0:Y:S01]  /*04a0*/  LDC.64 R4, c[0x0][0x238] ;  /* 0x00008e00ff047b82 */ /* 0x000e220000000a00 */
[----:B------:R-:W-:Y:S01]  /*04b0*/  IMAD.MOV.U32 R24, RZ, RZ, R20 ;  /* 0x000000ffff187224 */ /* 0x000fe200078e0014 */
[----:B------:R-:W-:Y:S03]  /*04c0*/  BSSY B2, `(.L_x_39) ;  /* 0x0000042000027945 */ /* 0x000fe60003800000 */
[----:B0-----:R-:W-:-:S04]  /*04d0*/  IMAD.WIDE.U32 R6, R4, UR5, R24 ;  /* 0x0000000504067c25 */ /* 0x001fc8000f8e0018 */
[----:B------:R-:W-:Y:S01]  /*04e0*/  IMAD R4, R4, UR4, RZ ;  /* 0x0000000404047c24 */ /* 0x000fe2000f8e02ff */
[----:B------:R-:W-:-:S03]  /*04f0*/  IADD3 R16, P1, R10, R6, RZ ;  /* 0x000000060a107210 */ /* 0x000fc60007f3e0ff */
[----:B------:R-:W-:Y:S01]  /*0500*/  IMAD R5, R5, UR5, R4 ;  /* 0x0000000505057c24 */ /* 0x000fe2000f8e0204 */
[----:B------:R-:W-:-:S04]  /*0510*/  LOP3.LUT P0, RZ, R16, 0xf, RZ, 0xc0, !PT ;  /* 0x0000000f10ff7812 */ /* 0x000fc8000780c0ff */
[----:B------:R-:W-:-:S09]  /*0520*/  IADD3.X R17, R11, R7, R5, P1, !PT ;  /* 0x000000070b117210 */ /* 0x000fd20000ffe405 */
[----:B------:R-:W-:Y:S05]  /*0530*/  @!P0 BRA `(.L_x_40) ;  /* 0x0000000000e48947 */ /* 0x000fea0003800000 */
[----:B------:R-:W-:-:S13]  /*0540*/  LOP3.LUT P0, RZ, R16, 0x7, RZ, 0xc0, !PT ;  /* 0x0000000710ff7812 */ /* 0x000fda000780c0ff */
[----:B------:R-:W-:Y:S05]  /*0550*/  @!P0 BRA `(.L_x_41) ;  /* 0x0000000000d08947 */ /* 0x000fea0003800000 */
[----:B------:R-:W-:-:S13]  /*0560*/  LOP3.LUT P0, RZ, R16, 0x3, RZ, 0xc0, !PT ;  /* 0x0000000310ff7812 */ /* 0x000fda000780c0ff */
[----:B------:R-:W-:Y:S05]  /*0570*/  @!P0 BRA `(.L_x_42) ;  /* 0x0000000000b48947 */ /* 0x000fea0003800000 */
[----:B------:R-:W2:Y:S04]  /*0580*/  LD.E.U8 R5, desc[UR6][R16.64+0x1] ;  /* 0x0000010610057980 */ /* 0x000ea8000c101100 */
[----:B------:R-:W3:Y:S04]  /*0590*/  LD.E.U8 R4, desc[UR6][R16.64] ;  /* 0x0000000610047980 */ /* 0x000ee8000c101100 */
[----:B------:R-:W4:Y:S04]  /*05a0*/  LD.E.U8 R6, desc[UR6][R16.64+0x2] ;  /* 0x0000020610067980 */ /* 0x000f28000c101100 */
[----:B------:R-:W5:Y:S04]  /*05b0*/  LD.E.U8 R22, desc[UR6][R16.64+0x3] ;  /* 0x0000030610167980 */ /* 0x000f68000c101100 */
[----:B------:R-:W5:Y:S04]  /*05c0*/  LD.E.U8 R26, desc[UR6][R16.64+0x7] ;  /* 0x00000706101a7980 */ /* 0x000f68000c101100 */
[----:B------:R-:W5:Y:S01]  /*05d0*/  LD.E.U8 R24, desc[UR6][R16.64+0x9] ;  /* 0x0000090610187980 */ /* 0x000f62000c101100 */
[----:B--2---:R-:W-:-:S05]  /*05e0*/  LOP3.LUT R29, R5, 0xff, RZ, 0xc0, !PT ;  /* 0x000000ff051d7812 */ /* 0x004fca00078ec0ff */
[C---:B------:R-:W-:Y:S01]  /*05f0*/  IMAD.SHL.U32 R27, R29.reuse, 0x100, RZ ;  /* 0x000001001d1b7824 */ /* 0x040fe200078e00ff */
[----:B------:R-:W-:Y:S01]  /*0600*/  SHF.L.U64.HI R29, R29, 0x8, RZ ;  /* 0x000000081d1d7819 */ /* 0x000fe200000102ff */
[----:B----4-:R-:W-:-:S03]  /*0610*/  IMAD.WIDE.U32 R6, R6, 0x10000, RZ ;  /* 0x0001000006067825 */ /* 0x010fc600078e00ff */
[----:B---3--:R-:W-:Y:S01]  /*0620*/  LOP3.LUT R27, R27, 0xffff00ff, R4, 0xf8, !PT ;  /* 0xffff00ff1b1b7812 */ /* 0x008fe200078ef804 */
[----:B-----5:R-:W-:-:S03]  /*0630*/  IMAD.WIDE.U32 R4, R22, 0x1000000, RZ ;  /* 0x0100000016047825 */ /* 0x020fc600078e00ff */
[----:B------:R-:W-:Y:S02]  /*0640*/  LOP3.LUT R22, R4, R27, R6, 0xfe, !PT ;  /* 0x0000001b04167212 */ /* 0x000fe400078efe06 */
[----:B------:R-:W2:Y:S01]  /*0650*/  LD.E.U8 R6, desc[UR6][R16.64+0x5] ;  /* 0x0000050610067980 */ /* 0x000ea2000c101100 */
[----:B------:R-:W-:-:S03]  /*0660*/  LOP3.LUT R5, R5, R29, R7, 0xfe, !PT ;  /* 0x0000001d05057212 */ /* 0x000fc600078efe07 */
[----:B------:R-:W3:Y:S04]  /*0670*/  LD.E.U8 R4, desc[UR6][R16.64+0x4] ;  /* 0x0000040610047980 */ /* 0x000ee8000c101100 */
[----:B------:R-:W4:Y:S01]  /*0680*/  LD.E.U8 R7, desc[UR6][R16.64+0x6] ;  /* 0x0000060610077980 */ /* 0x000f22000c101100 */
[----:B------:R-:W-:-:S03]  /*0690*/  IMAD.SHL.U32 R26, R26, 0x1000000, RZ ;  /* 0x010000001a1a7824 */ /* 0x000fc600078e00ff */
[----:B------:R-:W5:Y:S01]  /*06a0*/  LD.E.U8 R29, desc[UR6][R16.64+0x8] ;  /* 0x00000806101d7980 */ /* 0x000f62000c101100 */
[----:B--2---:R-:W-:-:S05]  /*06b0*/  IMAD.SHL.U32 R6, R6, 0x100, RZ ;  /* 0x0000010006067824 */ /* 0x004fca00078e00ff */
[----:B---3--:R-:W-:Y:S02]  /*06c0*/  LOP3.LUT R4, R6, R5, R4, 0xfe, !PT ;  /* 0x0000000506047212 */ /* 0x008fe400078efe04 */
[----:B------:R-:W2:Y:S01]  /*06d0*/  LD.E.U8 R6, desc[UR6][R16.64+0xb] ;  /* 0x00000b0610067980 */ /* 0x000ea2000c101100 */
[----:B----4-:R-:W-:-:S05]  /*06e0*/  IMAD.U32 R7, R7, 0x10000, RZ ;  /* 0x0001000007077824 */ /* 0x010fca00078e00ff */
[----:B------:R-:W-:Y:S02]  /*06f0*/  LOP3.LUT R27, R26, R4, R7, 0xfe, !PT ;  /* 0x000000041a1b7212 */ /* 0x000fe400078efe07 */
[----:B------:R-:W3:Y:S01]  /*0700*/  LD.E.U8 R4, desc[UR6][R16.64+0xa] ;  /* 0x00000a0610047980 */ /* 0x000ee2000c101100 */
[----:B------:R-:W-:-:S05]  /*0710*/  LOP3.LUT R24, R24, 0xff, RZ, 0xc0, !PT ;  /* 0x000000ff18187812 */ /* 0x000fca00078ec0ff */
[----:B------:R-:W-:-:S05]  /*0720*/  IMAD.SHL.U32 R26, R24, 0x100, RZ ;  /* 0x00000100181a7824 */ /* 0x000fca00078e00ff */
[----:B-----5:R-:W-:Y:S02]  /*0730*/  LOP3.LUT R29, R26, 0xffff00ff, R29, 0xf8, !PT ;  /* 0xffff00ff1a1d7812 */ /* 0x020fe400078ef81d */
[----:B------:R-:W-:Y:S02]  /*0740*/  SHF.L.U64.HI R26, R24, 0x8, RZ ;  /* 0x00000008181a7819 */ /* 0x000fe400000102ff */
[----:B------:R-:W4:Y:S01]  /*0750*/  LD.E.U8 R24, desc[UR6][R16.64+0xf] ;  /* 0x00000f0610187980 */ /* 0x000f22000c101100 */
[----:B--2---:R-:W-:-:S04]  /*0760*/  IMAD.WIDE.U32 R6, R6, 0x1000000, RZ ;  /* 0x0100000006067825 */ /* 0x004fc800078e00ff */
[----:B---3--:R-:W-:-:S05]  /*0770*/  IMAD.WIDE.U32 R4, R4, 0x10000, RZ ;  /* 0x0001000004047825 */ /* 0x008fca00078e00ff */
[----:B------:R-:W-:Y:S02]  /*0780*/  LOP3.LUT R26, R7, R26, R5, 0xfe, !PT ;  /* 0x0000001a071a7212 */ /* 0x000fe400078efe05 */
[----:B------:R-:W2:Y:S01]  /*0790*/  LD.E.U8 R5, desc[UR6][R16.64+0xd] ;  /* 0x00000d0610057980 */ /* 0x000ea2000c101100 */
[----:B------:R-:W-:-:S03]  /*07a0*/  LOP3.LUT R6, R6, R29, R4, 0xfe, !PT ;  /* 0x0000001d06067212 */ /* 0x000fc600078efe04 */
[----:B------:R-:W3:Y:S04]  /*07b0*/  LD.E.U8 R7, desc[UR6][R16.64+0xe] ;  /* 0x00000e0610077980 */ /* 0x000ee8000c101100 */
[----:B------:R-:W5:Y:S01]  /*07c0*/  LD.E.U8 R4, desc[UR6][R16.64+0xc] ;  /* 0x00000c0610047980 */ /* 0x000f62000c101100 */
[----:B----4-:R-:W-:Y:S02]  /*07d0*/  IMAD.SHL.U32 R24, R24, 0x1000000, RZ ;  /* 0x0100000018187824 */ /* 0x010fe400078e00ff */
[----:B--2---:R-:W-:Y:S02]  /*07e0*/  IMAD.SHL.U32 R5, R5, 0x100, RZ ;  /* 0x0000010005057824 */ /* 0x004fe400078e00ff */
[----:B---3--:R-:W-:-:S03]  /*07f0*/  IMAD.U32 R7, R7, 0x10000, RZ ;  /* 0x0001000007077824 */ /* 0x008fc600078e00ff */
[----:B-----5:R-:W-:Y:S01]  /*0800*/  LOP3.LUT R4, R5, R26, R4, 0xfe, !PT ;  /* 0x0000001a05047212 */ /* 0x020fe200078efe04 */
[----:B------:R-:W-:-:S03]  /*0810*/  IMAD.MOV.U32 R5, RZ, RZ, R27 ;  /* 0x000000ffff057224 */ /* 0x000fc600078e001b */
[----:B------:R-:W-:Y:S01]  /*0820*/  LOP3.LUT R7, R24, R4, R7, 0xfe, !PT ;  /* 0x0000000418077212 */ /* 0x000fe200078efe07 */
[----:B------:R-:W-:Y:S01]  /*0830*/  IMAD.MOV.U32 R4, RZ, RZ, R22 ;  /* 0x000000ffff047224 */ /* 0x000fe200078e0016 */
[----:B------:R-:W-:Y:S06]  /*0840*/  BRA `(.L_x_43) ;  /* 0x0000000000247947 */ /* 0x000fec0003800000 */
.L_x_42:
[----:B------:R2:W5:Y:S04]  /*0850*/  LD.E R5, desc[UR6][R16.64+0x4] ;  /* 0x0000040610057980 */ /* 0x000568000c101900 */
[----:B------:R2:W5:Y:S04]  /*0860*/  LD.E R4, desc[UR6][R16.64] ;  /* 0x0000000610047980 */ /* 0x000568000c101900 */
[----:B------:R2:W5:Y:S04]  /*0870*/  LD.E R7, desc[UR6][R16.64+0xc] ;  /* 0x00000c0610077980 */ /* 0x000568000c101900 */
[----:B------:R2:W5:Y:S01]  /*0880*/  LD.E R6, desc[UR6][R16.64+0x8] ;  /* 0x0000080610067980 */ /* 0x000562000c101900 */
[----:B------:R-:W-:Y:S05]  /*0890*/  BRA `(.L_x_43) ;  /* 0x0000000000107947 */ /* 0x000fea0003800000 */
.L_x_41:
[----:B------:R1:W5:Y:S04]  /*08a0*/  LD.E.64 R4, desc[UR6][R16.64] ;  /* 0x0000000610047980 */ /* 0x000368000c101b00 */
[----:B------:R1:W5:Y:S01]  /*08b0*/  LD.E.64 R6, desc[UR6][R16.64+0x8] ;  /* 0x0000080610067980 */ /* 0x000362000c101b00 */
[----:B------:R-:W-:Y:S05]  /*08c0*/  BRA `(.L_x_43) ;  /* 0x0000000000047947 */ /* 0x000fea0003800000 */
.L_x_40:
[----:B------:R0:W5:Y:S02]  /*08d0*/  LDG.E.128.CONSTANT R4, desc[UR6][R16.64] ;  /* 0x0000000610047981 */ /* 0x000164000c1e9d00 */
.L_x_43:
[----:B------:R-:W-:Y:S05]  /*08e0*/  BSYNC B2 ;  /* 0x0000000000027941 */ /* 0x000fea0003800000 */
.L_x_39:
[----:B012---:R-:W-:Y:S01]  /*08f0*/  IMAD R17, R14, UR5, R12 ;  /* 0x000000050e117c24 */ /* 0x007fe2000f8e020c */
[----:B------:R-:W-:-:S04]  /*0900*/  SHF.L.U64.HI R22, R2, 0x4, R19 ;  /* 0x0000000402167819 */ /* 0x000fc80000010213 */
[----:B------:R-:W-:-:S05]  /*0910*/  IADD3 R16, P0, R20, R17, RZ ;  /* 0x0000001114107210 */ /* 0x000fca0007f1e0ff */
[----:B------:R-:W-:Y:S01]  /*0920*/  IMAD.X R17, R25, 0x1, R0, P0 ;  /* 0x0000000119117824 */ /* 0x000fe200000e0600 */
[----:B------:R-:W-:-:S04]  /*0930*/  LEA R20, P0, R2, R20, 0x4 ;  /* 0x0000001402147211 */ /* 0x000fc800078020ff */
[----:B-----5:R0:W-:Y:S01]  /*0940*/  STG.E.EF.128 desc[UR6][R16.64], R4 ;  /* 0x0000000410007986 */ /* 0x0201e2000c001d06 */
[----:B------:R-:W-:Y:S01]  /*0950*/  IMAD.X R25, R25, 0x1, R22, P0 ;  /* 0x0000000119197824 */ /* 0x000fe200000e0616 */
[----:B------:R-:W-:-:S04]  /*0960*/  ISETP.GE.U32.AND P0, PT, R20, R23, PT ;  /* 0x000000171400720c */ /* 0x000fc80003f06070 */
[----:B------:R-:W-:-:S13]  /*0970*/  ISETP.GE.AND.EX P0, PT, R25, R18, PT, P0 ;  /* 0x000000121900720c */ /* 0x000fda0003f06300 */
[----:B0-----:R-:W-:Y:S05]  /*0980*/  @!P0 BRA `(.L_x_44) ;  /* 0xfffffff800c48947 */ /* 0x001fea000383ffff */
.L_x_38:
[----:B------:R-:W-:Y:S05]  /*0990*/  BSYNC B1 ;  /* 0x0000000000017941 */ /* 0x000fea0003800000 */
.L_x_37:
[----:B------:R-:W-:-:S05]  /*09a0*/  IMAD R5, R14, UR5, R12 ;  /* 0x000000050e057c24 */ /* 0x000fca000f8e020c */
[----:B------:R-:W-:-:S05]  /*09b0*/  IADD3 R4, P0, R5, 0xf, RZ ;  /* 0x0000000f05047810 */ /* 0x000fca0007f1e0ff */
[----:B------:R-:W-:-:S05]  /*09c0*/  IMAD.X R7, RZ, RZ, R0, P0 ;  /* 0x000000ffff077224 */ /* 0x000fca00000e0600 */
[----:B------:R-:W-:-:S04]  /*09d0*/  SHF.R.S32.HI R17, RZ, 0x1f, R7 ;  /* 0x0000001fff117819 */ /* 0x000fc80000011407 */
[----:B------:R-:W-:-:S04]  /*09e0*/  LEA.HI R4, P1, R17, R4, RZ, 0x4 ;  /* 0x0000000411047211 */ /* 0x000fc800078320ff */
[----:B------:R-:W-:-:S04]  /*09f0*/  LOP3.LUT R4, R4, 0xfffffff0, RZ, 0xc0, !PT ;  /* 0xfffffff004047812 */ /* 0x000fc800078ec0ff */
[----:B------:R-:W-:-:S04]  /*0a00*/  IADD3 R17, P2, R4, -R5, RZ ;  /* 0x8000000504117210 */ /* 0x000fc80007f5e0ff */
[----:B------:R-:W-:Y:S02]  /*0a10*/  ISETP.GT.U32.AND P0, PT, R17, R8, PT ;  /* 0x000000081100720c */ /* 0x000fe40003f04070 */
[----:B------:R-:W-:Y:S02]  /*0a20*/  IADD3.X R4, ~R0, RZ, R7, P2, P1 ;  /* 0x000000ff00047210 */ /* 0x000fe400017e2507 */
[----:B------:R-:W-:Y:S02]  /*0a30*/  ISETP.GE.U32.AND P1, PT, R8, R14, PT ;  /* 0x0000000e0800720c */ /* 0x000fe40003f26070 */
[----:B------:R-:W-:-:S04]  /*0a40*/  ISETP.GT.AND.EX P0, PT, R4, R21, PT, P0 ;  /* 0x000000150400720c */ /* 0x000fc80003f04300 */
[----:B------:R-:W-:-:S13]  /*0a50*/  ISETP.GE.OR.EX P0, PT, R21, R15, !P0, P1 ;  /* 0x0000000f1500720c */ /* 0x000fda0004706710 */
[----:B------:R-:W0:Y:S01]  /*0a60*/  @!P0 LDC.64 R6, c[0x0][0x238] ;  /* 0x00008e00ff068b82 */ /* 0x000e220000000a00 */
[----:B------:R-:W-:-:S04]  /*0a70*/  @!P0 IMAD.MOV.U32 R20, RZ, RZ, R8 ;  /* 0x000000ffff148224 */ /* 0x000fc800078e0008 */
[----:B0-----:R-:W-:-:S04]  /*0a80*/  @!P0 IMAD.WIDE.U32 R16, R6, UR5, R20 ;  /* 0x0000000506108c25 */ /* 0x001fc8000f8e0014 */
[----:B------:R-:W-:Y:S01]  /*0a90*/  @!P0 IMAD R6, R6, UR4, RZ ;  /* 0x0000000406068c24 */ /* 0x000fe2000f8e02ff */
[----:B------:R-:W-:-:S03]  /*0aa0*/  @!P0 IADD3 R16, P1, R10, R16, RZ ;  /* 0x000000100a108210 */ /* 0x000fc60007f3e0ff */
[----:B------:R-:W-:-:S05]  /*0ab0*/  @!P0 IMAD R7, R7, UR5, R6 ;  /* 0x0000000507078c24 */ /* 0x000fca000f8e0206 */
[----:B------:R-:W-:-:S06]  /*0ac0*/  @!P0 IADD3.X R17, R11, R7, R17, P1, !PT ;  /* 0x000000070b118210 */ /* 0x000fcc0000ffe411 */
[----:B------:R-:W2:Y:S01]  /*0ad0*/  @!P0 LD.E.U8 R17, desc[UR6][R16.64] ;  /* 0x0000000610118980 */ /* 0x000ea2000c101100 */
[----:B------:R-:W-:-:S05]  /*0ae0*/  @!P0 IADD3 R24, P1, R8, R5, RZ ;  /* 0x0000000508188210 */ /* 0x000fca0007f3e0ff */
[----:B------:R-:W-:-:S05]  /*0af0*/  @!P0 IMAD.X R25, R0, 0x1, R21, P1 ;  /* 0x0000000100198824 */ /* 0x000fca00008e0615 */
[----:B--2---:R0:W-:Y:S01]  /*0b00*/  @!P0 ST.E.U8 desc[UR6][R24.64], R17 ;  /* 0x0000001118008985 */ /* 0x0041e2000c101106 */
[----:B------:R-:W-:-:S05]  /*0b10*/  IADD3 R6, P0, R23, R8, RZ ;  /* 0x0000000817067210 */ /* 0x000fca0007f1e0ff */
[----:B------:R-:W-:Y:S01]  /*0b20*/  IMAD.X R7, R18, 0x1, R21, P0 ;  /* 0x0000000112077824 */ /* 0x000fe200000e0615 */
[----:B------:R-:W-:-:S04]  /*0b30*/  ISETP.GE.U32.AND P0, PT, R6, R14, PT ;  /* 0x0000000e0600720c */ /* 0x000fc80003f06070 */
[----:B------:R-:W-:-:S13]  /*0b40*/  ISETP.GE.AND.EX P0, PT, R7, R15, PT, P0 ;  /* 0x0000000f0700720c */ /* 0x000fda0003f06300 */
[----:B0-----:R-:W-:Y:S05]  /*0b50*/  @P0 BRA `(.L_x_45) ;  /* 0x0000000000700947 */ /* 0x001fea0003800000 */
[----:B------:R-:W0:Y:S02]  /*0b60*/  LDC.64 R22, c[0x0][0x238] ;  /* 0x00008e00ff167b82 */ /* 0x000e240000000a00 */
[----:B0-----:R-:W-:-:S04]  /*0b70*/  IMAD.WIDE.U32 R16, R22, UR5, R6 ;  /* 0x0000000516107c25 */ /* 0x001fc8000f8e0006 */
[----:B------:R-:W-:Y:S01]  /*0b80*/  IMAD R22, R22, UR4, RZ ;  /* 0x0000000416167c24 */ /* 0x000fe2000f8e02ff */
[----:B------:R-:W-:-:S03]  /*0b90*/  IADD3 R16, P0, R10, R16, RZ ;  /* 0x000000100a107210 */ /* 0x000fc60007f1e0ff */
[----:B------:R-:W-:-:S05]  /*0ba0*/  IMAD R23, R23, UR5, R22 ;  /* 0x0000000517177c24 */ /* 0x000fca000f8e0216 */
[----:B------:R-:W-:-:S06]  /*0bb0*/  IADD3.X R17, R11, R23, R17, P0, !PT ;  /* 0x000000170b117210 */ /* 0x000fcc00007fe411 */
[----:B------:R-:W2:Y:S01]  /*0bc0*/  LD.E.U8 R17, desc[UR6][R16.64] ;  /* 0x0000000610117980 */ /* 0x000ea2000c101100 */
[----:B------:R-:W-:-:S05]  /*0bd0*/  IADD3 R4, P0, R6, R5, RZ ;  /* 0x0000000506047210 */ /* 0x000fca0007f1e0ff */
[----:B------:R-:W-:-:S05]  /*0be0*/  IMAD.X R5, R7, 0x1, R0, P0 ;  /* 0x0000000107057824 */ /* 0x000fca00000e0600 */
[----:B--2---:R0:W-:Y:S01]  /*0bf0*/  ST.E.U8 desc[UR6][R4.64], R17 ;  /* 0x0000001104007985 */ /* 0x0041e2000c101106 */
[----:B------:R-:W-:Y:S05]  /*0c00*/  BRA `(.L_x_45) ;  /* 0x0000000000447947 */ /* 0x000fea0003800000 */
.L_x_36:
[----:B------:R-:W-:-:S04]  /*0c10*/  ISETP.GE.U32.AND P0, PT, R8, R14, PT ;  /* 0x0000000e0800720c */ /* 0x000fc80003f06070 */
[----:B------:R-:W-:-:S13]  /*0c20*/  ISETP.GE.AND.EX P0, PT, R21, R15, PT, P0 ;  /* 0x0000000f1500720c */ /* 0x000fda0003f06300 */
[----:B------:R-:W-:Y:S05]  /*0c30*/  @P0 BRA `(.L_x_45) ;  /* 0x0000000000380947 */ /* 0x000fea0003800000 */
[----:B------:R-:W0:Y:S01]  /*0c40*/  LDC.64 R6, c[0x0][0x238] ;  /* 0x00008e00ff067b82 */ /* 0x000e220000000a00 */
[----:B------:R-:W-:-:S04]  /*0c50*/  IMAD.MOV.U32 R20, RZ, RZ, R8 ;  /* 0x000000ffff147224 */ /* 0x000fc800078e0008 */
[----:B0-----:R-:W-:-:S04]  /*0c60*/  IMAD.WIDE.U32 R4, R6, UR5, R20 ;  /* 0x0000000506047c25 */ /* 0x001fc8000f8e0014 */
[----:B------:R-:W-:-:S04]  /*0c70*/  IMAD R6, R6, UR4, RZ ;  /* 0x0000000406067c24 */ /* 0x000fc8000f8e02ff */
[----:B------:R-:W-:Y:S01]  /*0c80*/  IMAD R7, R7, UR5, R6 ;  /* 0x0000000507077c24 */ /* 0x000fe2000f8e0206 */
[----:B------:R-:W-:-:S04]  /*0c90*/  IADD3 R6, P0, R10, R4, RZ ;  /* 0x000000040a067210 */ /* 0x000fc80007f1e0ff */
[----:B------:R-:W-:-:S06]  /*0ca0*/  IADD3.X R7, R11, R7, R5, P0, !PT ;  /* 0x000000070b077210 */ /* 0x000fcc00007fe405 */
[----:B------:R-:W2:Y:S01]  /*0cb0*/  LD.E.U8 R7, desc[UR6][R6.64] ;  /* 0x0000000606077980 */ /* 0x000ea2000c101100 */
[C---:B------:R-:W-:Y:S02]  /*0cc0*/  IMAD R17, R14.reuse, UR4, RZ ;  /* 0x000000040e117c24 */ /* 0x040fe4000f8e02ff */
[----:B------:R-:W-:-:S04]  /*0cd0*/  IMAD.WIDE.U32 R4, R14, UR5, R12 ;  /* 0x000000050e047c25 */ /* 0x000fc8000f8e000c */
[----:B------:R-:W-:Y:S01]  /*0ce0*/  IMAD R17, R15, UR5, R17 ;  /* 0x000000050f117c24 */ /* 0x000fe2000f8e0211 */
[----:B------:R-:W-:-:S04]  /*0cf0*/  IADD3 R4, P0, R8, R4, RZ ;  /* 0x0000000408047210 */ /* 0x000fc80007f1e0ff */
[----:B------:R-:W-:-:S05]  /*0d00*/  IADD3.X R5, R21, R17, R5, P0, !PT ;  /* 0x0000001115057210 */ /* 0x000fca00007fe405 */
[----:B--2---:R1:W-:Y:S04]  /*0d10*/  ST.E.U8 desc[UR6][R4.64], R7 ;  /* 0x0000000704007985 */ /* 0x0043e8000c101106 */
.L_x_45:
[----:B------:R-:W-:Y:S05]  /*0d20*/  BSYNC B0 ;  /* 0x0000000000007941 */ /* 0x000fea0003800000 */
.L_x_35:
[----:B01----:R-:W0:Y:S01]  /*0d30*/  LDC.64 R4, c[0x0][0x240] ;  /* 0x00009000ff047b82 */ /* 0x003e220000000a00 */
[----:B------:R-:W-:-:S04]  /*0d40*/  UIADD3 UR5, UP0, UR8, UR5, URZ ;  /* 0x0000000508057290 */ /* 0x000fc8000ff1e03f */
[----:B------:R-:W-:-:S06]  /*0d50*/  UIADD3.X UR4, URZ, UR4, URZ, UP0, !UPT ;  /* 0x000000043f047290 */ /* 0x000fcc00087fe43f */
[----:B------:R-:W-:Y:S01]  /*0d60*/  IMAD.U32 R0, RZ, RZ, UR4 ;  /* 0x00000004ff007e24 */ /* 0x000fe2000f8e00ff */
[----:B0-----:R-:W-:-:S04]  /*0d70*/  ISETP.LE.U32.AND P0, PT, R4, UR5, PT ;  /* 0x0000000504007c0c */ /* 0x001fc8000bf03070 */
[----:B------:R-:W-:-:S13]  /*0d80*/  ISETP.GE.AND.EX P0, PT, R0, R5, PT, P0 ;  /* 0x000000050000720c */ /* 0x000fda0003f06300 */
[----:B------:R-:W-:Y:S05]  /*0d90*/  @!P0 BRA `(.L_x_46) ;  /* 0xfffffff400508947 */ /* 0x000fea000383ffff */
[----:B------:R-:W-:Y:S05]  /*0da0*/  EXIT ;  /* 0x000000000000794d */ /* 0x000fea0003800000 */
.L_x_47:
        /* <DEDUP_REMOVED lines=13> */
.L_x_53:


//--------------------- .nv.shared.reserved.0     --------------------------
	.section	.nv.shared.reserved.0,"aw",@nobits
	.weak		__nv_reservedSMEM_offset_0_alias
	.size		__nv_reservedSMEM_offset_0_alias, 0, 0
	.other		__nv_reservedSMEM_offset_0_alias,@"STO_CUDA_RESERVED_SHARED STV_DEFAULT"
__nv_reservedSMEM_offset_0_alias:
	.zero		0


//--------------------- .nv.global                --------------------------
	.section	.nv.global,"aw",@nobits
.nv.global:
	.type		_ZN45_INTERNAL_1bbe769d_14_TensorShape_cu_44b696734cuda3std3__48in_placeE,@object
	.size		_ZN45_INTERNAL_1bbe769d_14_TensorShape_cu_44b696734cuda3std3__48in_placeE,(_ZN45_INTERNAL_1bbe769d_14_TensorShape_cu_44b696734cuda3std6ranges3__45__cpo8distanceE - _ZN45_INTERNAL_1bbe769d_14_TensorShape_cu_44b696734cuda3std3__48in_placeE)
_ZN45_INTERNAL_1bbe769d_14_TensorShape_cu_44b696734cuda3std3__48in_placeE:
	.zero		1
	.type		_ZN45_INTERNAL_1bbe769d_14_TensorShape_cu_44b696734cuda3std6ranges3__45__cpo8distanceE,@object
	.size		_ZN45_INTERNAL_1bbe769d_14_TensorShape_cu_44b696734cuda3std6ranges3__45__cpo8distanceE,(_ZN45_INTERNAL_1bbe769d_14_TensorShape_cu_44b696734cuda3std3__45__cpo6cbeginE - _ZN45_INTERNAL_1bbe769d_14_TensorShape_cu_44b696734cuda3std6ranges3__45__cpo8distanceE)
_ZN45_INTERNAL_1bbe769d_14_TensorShape_cu_44b696734cuda3std6ranges3__45__cpo8distanceE:
	.zero		1
	.type		_ZN45_INTERNAL_1bbe769d_14_TensorShape_cu_44b696734cuda3std3__45__cpo6cbeginE,@object
	.size		_ZN45_INTERNAL_1bbe769d_14_TensorShape_cu_44b696734cuda3std3__45__cpo6cbeginE,(_ZN45_INTERNAL_1bbe769d_14_TensorShape_cu_44b696734cuda3std6ranges3__45__cpo7advanceE - _ZN45_INTERNAL_1bbe769d_14_TensorShape_cu_44b696734cuda3std3__45__cpo6cbeginE)
_ZN45_INTERNAL_1bbe769d_14_TensorShape_cu_44b696734cuda3std3__45__cpo6cbeginE:
	.zero		1
	.type		_ZN45_INTERNAL_1bbe769d_14_TensorShape_cu_44b696734cuda3std6ranges3__45__cpo7advanceE,@object
	.size		_ZN45_INTERNAL_1bbe769d_14_TensorShape_cu_44b696734cuda3std6ranges3__45__cpo7advanceE,(_ZN45_INTERNAL_1bbe769d_14_TensorShape_cu_44b696734cuda3std3__45__cpo7crbeginE - _ZN45_INTERNAL_1bbe769d_14_TensorShape_cu_44b696734cuda3std6ranges3__45__cpo7advanceE)
_ZN45_INTERNAL_1bbe769d_14_TensorShape_cu_44b696734cuda3std6ranges3__45__cpo7advanceE:
	.zero		1
	.type		_ZN45_INTERNAL_1bbe769d_14_TensorShape_cu_44b696734cuda3std3__45__cpo7crbeginE,@object
	.size		_ZN45_INTERNAL_1bbe769d_14_TensorShape_cu_44b696734cuda3std3__45__cpo7crbeginE,(_ZN45_INTERNAL_1bbe769d_14_TensorShape_cu_44b696734cuda3std6ranges3__45__cpo4dataE - _ZN45_INTERNAL_1bbe769d_14_TensorShape_cu_44b696734cuda3std3__45__cpo7crbeginE)
_ZN45_INTERNAL_1bbe769d_14_TensorShape_cu_44b696734cuda3std3__45__cpo7crbeginE:
	.zero		1
	.type		_ZN45_INTERNAL_1bbe769d_14_TensorShape_cu_44b696734cuda3std6ranges3__45__cpo4dataE,@object
	.size		_ZN45_INTERNAL_1bbe769d_14_TensorShape_cu_44b696734cuda3std6ranges3__45__cpo4dataE,(_ZN45_INTERNAL_1bbe769d_14_TensorShape_cu_44b696734cuda3std6ranges3__45__cpo5beginE - _ZN45_INTERNAL_1bbe769d_14_TensorShape_cu_44b696734cuda3std6ranges3__45__cpo4dataE)
_ZN45_INTERNAL_1bbe769d_14_TensorShape_cu_44b696734cuda3std6ranges3__45__cpo4dataE:
	.zero		1
	.type		_ZN45_INTERNAL_1bbe769d_14_TensorShape_cu_44b696734cuda3std6ranges3__45__cpo5beginE,@object
	.size		_ZN45_INTERNAL_1bbe769d_14_TensorShape_cu_44b696734cuda3std6ranges3__45__cpo5beginE,(_ZN45_INTERNAL_1bbe769d_14_TensorShape_cu_44b696734cuda3std3__447_GLOBAL__N__1bbe769d_14_TensorShape_cu_44b696736ignoreE - _ZN45_INTERNAL_1bbe769d_14_TensorShape_cu_44b696734cuda3std6ranges3__45__cpo5beginE)
_ZN45_INTERNAL_1bbe769d_14_TensorShape_cu_44b696734cuda3std6ranges3__45__cpo5beginE:
	.zero		1
	.type		_ZN45_INTERNAL_1bbe769d_14_TensorShape_cu_44b696734cuda3std3__447_GLOBAL__N__1bbe769d_14_TensorShape_cu_44b696736ignoreE,@object
	.size		_ZN45_INTERNAL_1bbe769d_14_TensorShape_cu_44b696734cuda3std3__447_GLOBAL__N__1bbe769d_14_TensorShape_cu_44b696736ignoreE,(_ZN45_INTERNAL_1bbe769d_14_TensorShape_cu_44b696734cuda3std6ranges3__45__cpo4sizeE - _ZN45_INTERNAL_1bbe769d_14_TensorShape_cu_44b696734cuda3std3__447_GLOBAL__N__1bbe769d_14_TensorShape_cu_44b696736ignoreE)
_ZN45_INTERNAL_1bbe769d_14_TensorShape_cu_44b696734cuda3std3__447_GLOBAL__N__1bbe769d_14_TensorShape_cu_44b696736ignoreE:
	.zero		1
	.type		_ZN45_INTERNAL_1bbe769d_14_TensorShape_cu_44b696734cuda3std6ranges3__45__cpo4sizeE,@object
	.size		_ZN45_INTERNAL_1bbe769d_14_TensorShape_cu_44b696734cuda3std6ranges3__45__cpo4sizeE,(_ZN45_INTERNAL_1bbe769d_14_TensorShape_cu_44b696734cuda3std3__45__cpo5beginE - _ZN45_INTERNAL_1bbe769d_14_TensorShape_cu_44b696734cuda3std6ranges3__45__cpo4sizeE)
_ZN45_INTERNAL_1bbe769d_14_TensorShape_cu_44b696734cuda3std6ranges3__45__cpo4sizeE:
	.zero		1
	.type		_ZN45_INTERNAL_1bbe769d_14_TensorShape_cu_44b696734cuda3std3__45__cpo5beginE,@object
	.size		_ZN45_INTERNAL_1bbe769d_14_TensorShape_cu_44b696734cuda3std3__45__cpo5beginE,(_ZN45_INTERNAL_1bbe769d_14_TensorShape_cu_44b696734cuda3std6ranges3__45__cpo6cbeginE - _ZN45_INTERNAL_1bbe769d_14_TensorShape_cu_44b696734cuda3std3__45__cpo5beginE)
_ZN45_INTERNAL_1bbe769d_14_TensorShape_cu_44b696734cuda3std3__45__cpo5beginE:
	.zero		1
	.type		_ZN45_INTERNAL_1bbe769d_14_TensorShape_cu_44b696734cuda3std6ranges3__45__cpo6cbeginE,@object
	.size		_ZN45_INTERNAL_1bbe769d_14_TensorShape_cu_44b696734cuda3std6ranges3__45__cpo6cbeginE,(_ZN45_INTERNAL_1bbe769d_14_TensorShape_cu_44b696734cuda3std3__45__cpo6rbeginE - _ZN45_INTERNAL_1bbe769d_14_TensorShape_cu_44b696734cuda3std6ranges3__45__cpo6cbeginE)
_ZN45_INTERNAL_1bbe769d_14_TensorShape_cu_44b696734cuda3std6ranges3__45__cpo6cbeginE:
	.zero		1
	.type		_ZN45_INTERNAL_1bbe769d_14_TensorShape_cu_44b696734cuda3std3__45__cpo6rbeginE,@object
	.size		_ZN45_INTERNAL_1bbe769d_14_TensorShape_cu_44b696734cuda3std3__45__cpo6rbeginE,(_ZN45_INTERNAL_1bbe769d_14_TensorShape_cu_44b696734cuda3std6ranges3__45__cpo4nextE - _ZN45_INTERNAL_1bbe769d_14_TensorShape_cu_44b696734cuda3std3__45__cpo6rbeginE)
_ZN45_INTERNAL_1bbe769d_14_TensorShape_cu_44b696734cuda3std3__45__cpo6rbeginE:
	.zero		1
	.type		_ZN45_INTERNAL_1bbe769d_14_TensorShape_cu_44b696734cuda3std6ranges3__45__cpo4nextE,@object
	.size		_ZN45_INTERNAL_1bbe769d_14_TensorShape_cu_44b696734cuda3std6ranges3__45__cpo4nextE,(_ZN45_INTERNAL_1bbe769d_14_TensorShape_cu_44b696734cuda3std6ranges3__45__cpo4swapE - _ZN45_INTERNAL_1bbe769d_14_TensorShape_cu_44b696734cuda3std6ranges3__45__cpo4nextE)
_ZN45_INTERNAL_1bbe769d_14_TensorShape_cu_44b696734cuda3std6ranges3__45__cpo4nextE:
	.zero		1
	.type		_ZN45_INTERNAL_1bbe769d_14_TensorShape_cu_44b696734cuda3std6ranges3__45__cpo4swapE,@object
	.size		_ZN45_INTERNAL_1bbe769d_14_TensorShape_cu_44b696734cuda3std6ranges3__45__cpo4swapE,(_ZN45_INTERNAL_1bbe769d_14_TensorShape_cu_44b696734cuda3std3__420unreachable_sentinelE - _ZN45_INTERNAL_1bbe769d_14_TensorShape_cu_44b696734cuda3std6ranges3__45__cpo4swapE)
_ZN45_INTERNAL_1bbe769d_14_TensorShape_cu_44b696734cuda3std6ranges3__45__cpo4swapE:
	.zero		1
	.type		_ZN45_INTERNAL_1bbe769d_14_TensorShape_cu_44b696734cuda3std3__420unreachable_sentinelE,@object
	.size		_ZN45_INTERNAL_1bbe769d_14_TensorShape_cu_44b696734cuda3std3__420unreachable_sentinelE,(_ZN45_INTERNAL_1bbe769d_14_TensorShape_cu_44b696736thrust23THRUST_300001_SM_900_NS6system6detail10sequential3seqE - _ZN45_INTERNAL_1bbe769d_14_TensorShape_cu_44b696734cuda3std3__420unreachable_sentinelE)
_ZN45_INTERNAL_1bbe769d_14_TensorShape_cu_44b696734cuda3std3__420unreachable_sentinelE:
	.zero		1
	.type		_ZN45_INTERNAL_1bbe769d_14_TensorShape_cu_44b696736thrust23THRUST_300001_SM_900_NS6system6detail10sequential3seqE,@object
	.size		_ZN45_INTERNAL_1bbe769d_14_TensorShape_cu_44b696736thrust23THRUST_300001_SM_900_NS6system6detail10sequential3seqE,(_ZN45_INTERNAL_1bbe769d_14_TensorShape_cu_44b696734cuda3std3__45__cpo4cendE - _ZN45_INTERNAL_1bbe769d_14_TensorShape_cu_44b696736thrust23THRUST_300001_SM_900_NS6system6detail10sequential3seqE)
_ZN45_INTERNAL_1bbe769d_14_TensorShape_cu_44b696736thrust23THRUST_300001_SM_900_NS6system6detail10sequential3seqE:
	.zero		1
	.type		_ZN45_INTERNAL_1bbe769d_14_TensorShape_cu_44b696734cuda3std3__45__cpo4cendE,@object
	.size		_ZN45_INTERNAL_1bbe769d_14_TensorShape_cu_44b696734cuda3std3__45__cpo4cendE,(_ZN45_INTERNAL_1bbe769d_14_TensorShape_cu_44b696734cuda3std6ranges3__45__cpo9iter_swapE - _ZN45_INTERNAL_1bbe769d_14_TensorShape_cu_44b696734cuda3std3__45__cpo4cendE)
_ZN45_INTERNAL_1bbe769d_14_TensorShape_cu_44b696734cuda3std3__45__cpo4cendE:
	.zero		1
	.type		_ZN45_INTERNAL_1bbe769d_14_TensorShape_cu_44b696734cuda3std6ranges3__45__cpo9iter_swapE,@object
	.size		_ZN45_INTERNAL_1bbe769d_14_TensorShape_cu_44b696734cuda3std6ranges3__45__cpo9iter_swapE,(_ZN45_INTERNAL_1bbe769d_14_TensorShape_cu_44b696734cuda3std3__45__cpo5crendE - _ZN45_INTERNAL_1bbe769d_14_TensorShape_cu_44b696734cuda3std6ranges3__45__cpo9iter_swapE)
_ZN45_INTERNAL_1bbe769d_14_TensorShape_cu_44b696734cuda3std6ranges3__45__cpo9iter_swapE:
	.zero		1
	.type		_ZN45_INTERNAL_1bbe769d_14_TensorShape_cu_44b696734cuda3std3__45__cpo5crendE,@object
	.size		_ZN45_INTERNAL_1bbe769d_14_TensorShape_cu_44b696734cuda3std3__45__cpo5crendE,(_ZN45_INTERNAL_1bbe769d_14_TensorShape_cu_44b696734cuda3std6ranges3__45__cpo5cdataE - _ZN45_INTERNAL_1bbe769d_14_TensorShape_cu_44b696734cuda3std3__45__cpo5crendE)
_ZN45_INTERNAL_1bbe769d_14_TensorShape_cu_44b696734cuda3std3__45__cpo5crendE:
	.zero		1
	.type		_ZN45_INTERNAL_1bbe769d_14_TensorShape_cu_44b696734cuda3std6ranges3__45__cpo5cdataE,@object
	.size		_ZN45_INTERNAL_1bbe769d_14_TensorShape_cu_44b696734cuda3std6ranges3__45__cpo5cdataE,(_ZN45_INTERNAL_1bbe769d_14_TensorShape_cu_44b696734cuda3std6ranges3__45__cpo3endE - _ZN45_INTERNAL_1bbe769d_14_TensorShape_cu_44b696734cuda3std6ranges3__45__cpo5cdataE)
_ZN45_INTERNAL_1bbe769d_14_TensorShape_cu_44b696734cuda3std6ranges3__45__cpo5cdataE:
	.zero		1
	.type		_ZN45_INTERNAL_1bbe769d_14_TensorShape_cu_44b696734cuda3std6ranges3__45__cpo3endE,@object
	.size		_ZN45_INTERNAL_1bbe769d_14_TensorShape_cu_44b696734cuda3std6ranges3__45__cpo3endE,(_ZN45_INTERNAL_1bbe769d_14_TensorShape_cu_44b696734cuda3std3__419piecewise_constructE - _ZN45_INTERNAL_1bbe769d_14_TensorShape_cu_44b696734cuda3std6ranges3__45__cpo3endE)
_ZN45_INTERNAL_1bbe769d_14_TensorShape_cu_44b696734cuda3std6ranges3__45__cpo3endE:
	.zero		1
	.type		_ZN45_INTERNAL_1bbe769d_14_TensorShape_cu_44b696734cuda3std3__419piecewise_constructE,@object
	.size		_ZN45_INTERNAL_1bbe769d_14_TensorShape_cu_44b696734cuda3std3__419piecewise_constructE,(_ZN45_INTERNAL_1bbe769d_14_TensorShape_cu_44b696734cuda3std6ranges3__45__cpo5ssizeE - _ZN45_INTERNAL_1bbe769d_14_TensorShape_cu_44b696734cuda3std3__419piecewise_constructE)
_ZN45_INTERNAL_1bbe769d_14_TensorShape_cu_44b696734cuda3std3__419piecewise_constructE:
	.zero		1
	.type		_ZN45_INTERNAL_1bbe769d_14_TensorShape_cu_44b696734cuda3std6ranges3__45__cpo5ssizeE,@object
	.size		_ZN45_INTERNAL_1bbe769d_14_TensorShape_cu_44b696734cuda3std6ranges3__45__cpo5ssizeE,(_ZN45_INTERNAL_1bbe769d_14_TensorShape_cu_44b696734cuda3std3__45__cpo3endE - _ZN45_INTERNAL_1bbe769d_14_TensorShape_cu_44b696734cuda3std6ranges3__45__cpo5ssizeE)
_ZN45_INTERNAL_1bbe769d_14_TensorShape_cu_44b696734cuda3std6ranges3__45__cpo5ssizeE:
	.zero		1
	.type		_ZN45_INTERNAL_1bbe769d_14_TensorShape_cu_44b696734cuda3std3__45__cpo3endE,@object
	.size		_ZN45_INTERNAL_1bbe769d_14_TensorShape_cu_44b696734cuda3std3__45__cpo3endE,(_ZN45_INTERNAL_1bbe769d_14_TensorShape_cu_44b696734cuda3std6ranges3__45__cpo4cendE - _ZN45_INTERNAL_1bbe769d_14_TensorShape_cu_44b696734cuda3std3__45__cpo3endE)
_ZN45_INTERNAL_1bbe769d_14_TensorShape_cu_44b696734cuda3std3__45__cpo3endE:
	.zero		1
	.type		_ZN45_INTERNAL_1bbe769d_14_TensorShape_cu_44b696734cuda3std6ranges3__45__cpo4cendE,@object
	.size		_ZN45_INTERNAL_1bbe769d_14_TensorShape_cu_44b696734cuda3std6ranges3__45__cpo4cendE,(_ZN45_INTERNAL_1bbe769d_14_TensorShape_cu_44b696734cuda3std3__45__cpo4rendE - _ZN45_INTERNAL_1bbe769d_14_TensorShape_cu_44b696734cuda3std6ranges3__45__cpo4cendE)
_ZN45_INTERNAL_1bbe769d_14_TensorShape_cu_44b696734cuda3std6ranges3__45__cpo4cendE:
	.zero		1
	.type		_ZN45_INTERNAL_1bbe769d_14_TensorShape_cu_44b696734cuda3std3__45__cpo4rendE,@object
	.size		_ZN45_INTERNAL_1bbe769d_14_TensorShape_cu_44b696734cuda3std3__45__cpo4rendE,(_ZN45_INTERNAL_1bbe769d_14_TensorShape_cu_44b696734cuda3std6ranges3__45__cpo4prevE - _ZN45_INTERNAL_1bbe769d_14_TensorShape_cu_44b696734cuda3std3__45__cpo4rendE)
_ZN45_INTERNAL_1bbe769d_14_TensorShape_cu_44b696734cuda3std3__45__cpo4rendE:
	.zero		1
	.type		_ZN45_INTERNAL_1bbe769d_14_TensorShape_cu_44b696734cuda3std6ranges3__45__cpo4prevE,@object
	.size		_ZN45_INTERNAL_1bbe769d_14_TensorShape_cu_44b696734cuda3std6ranges3__45__cpo4prevE,(_ZN45_INTERNAL_1bbe769d_14_TensorShape_cu_44b696734cuda3std6ranges3__45__cpo9iter_moveE - _ZN45_INTERNAL_1bbe769d_14_TensorShape_cu_44b696734cuda3std6ranges3__45__cpo4prevE)
_ZN45_INTERNAL_1bbe769d_14_TensorShape_cu_44b696734cuda3std6ranges3__45__cpo4prevE:
	.zero		1
	.type		_ZN45_INTERNAL_1bbe769d_14_TensorShape_cu_44b696734cuda3std6ranges3__45__cpo9iter_moveE,@object
	.size		_ZN45_INTERNAL_1bbe769d_14_TensorShape_cu_44b696734cuda3std6ranges3__45__cpo9iter_moveE,(.L_13 - _ZN45_INTERNAL_1bbe769d_14_TensorShape_cu_44b696734cuda3std6ranges3__45__cpo9iter_moveE)
_ZN45_INTERNAL_1bbe769d_14_TensorShape_cu_44b696734cuda3std6ranges3__45__cpo9iter_moveE:
	.zero		1
.L_13:


//--------------------- .nv.constant0._ZN2at6native6detail21chunk_cat_cuda_kernelIfN3c108BFloat16EEEvPPT0_PT_PlSA_SA_SA_SA_SA_lll --------------------------
	.section	.nv.constant0._ZN2at6native6detail21chunk_cat_cuda_kernelIfN3c108BFloat16EEEvPPT0_PT_PlSA_SA_SA_SA_SA_lll,"a",@progbits
	.sectionflags	@""
	.align	4
.nv.constant0._ZN2at6native6detail21chunk_cat_cuda_kernelIfN3c108BFloat16EEEvPPT0_PT_PlSA_SA_SA_SA_SA_lll:
	.zero		616


//--------------------- .nv.constant0._ZN2at6native6detail21chunk_cat_cuda_kernelIccEEvPPT0_PT_PlS8_S8_S8_S8_S8_lll --------------------------
	.section	.nv.constant0._ZN2at6native6detail21chunk_cat_cuda_kernelIccEEvPPT0_PT_PlS8_S8_S8_S8_S8_lll,"a",@progbits
	.sectionflags	@""
	.align	4
.nv.constant0._ZN2at6native6detail21chunk_cat_cuda_kernelIccEEvPPT0_PT_PlS8_S8_S8_S8_S8_lll:
	.zero		616


//--------------------- .nv.constant0._ZN2at6native6detail51split_with_sizes_copy_out_contiguous_no_cast_kernelEPPcS3_PlS4_S4_ll --------------------------
	.section	.nv.constant0._ZN2at6native6detail51split_with_sizes_copy_out_contiguous_no_cast_kernelEPPcS3_PlS4_S4_ll,"a",@progbits
	.sectionflags	@""
	.align	4
.nv.constant0._ZN2at6native6detail51split_with_sizes_copy_out_contiguous_no_cast_kernelEPPcS3_PlS4_S4_ll:
	.zero		584


//--------------------- SYMBOLS --------------------------

	.type		.nv.reservedSmem.offset0,@object
	.size		.nv.reservedSmem.offset0,0x4
